//
// Generated by NVIDIA NVVM Compiler
//
// Compiler Build ID: CL-36424714
// Cuda compilation tools, release 13.0, V13.0.88
// Based on NVVM 20.0.0
//

.version 9.0
.target sm_100
.address_size 64

	// .globl	_Z6p1_caliiiiiiiPi
// _ZZ6p1_caliiiiiiiPiE9transpose has been demoted
// _ZZ6p2_caliiiiiiiPiiE2d1 has been demoted
// _ZZ6p2_caliiiiiiiPiiE9transpose has been demoted
// _ZZ6p3_caliiiiiiiPiE2d0 has been demoted
// _ZZ6p3_caliiiiiiiPiE2d1 has been demoted
// _ZZ6p3_caliiiiiiiPiE9transpose has been demoted
.extern .shared .align 16 .b8 d2[];

.visible .entry _Z6p1_caliiiiiiiPi(
	.param .u32 _Z6p1_caliiiiiiiPi_param_0,
	.param .u32 _Z6p1_caliiiiiiiPi_param_1,
	.param .u32 _Z6p1_caliiiiiiiPi_param_2,
	.param .u32 _Z6p1_caliiiiiiiPi_param_3,
	.param .u32 _Z6p1_caliiiiiiiPi_param_4,
	.param .u32 _Z6p1_caliiiiiiiPi_param_5,
	.param .u32 _Z6p1_caliiiiiiiPi_param_6,
	.param .u64 .ptr .align 1 _Z6p1_caliiiiiiiPi_param_7
)
{
	.reg .pred 	%p<14>;
	.reg .b32 	%r<106>;
	.reg .b64 	%rd<5>;
	// demoted variable
	.shared .align 4 .b8 _ZZ6p1_caliiiiiiiPiE9transpose[4224];
	ld.param.u32 	%r47, [_Z6p1_caliiiiiiiPi_param_0];
	ld.param.u32 	%r48, [_Z6p1_caliiiiiiiPi_param_1];
	ld.param.u32 	%r50, [_Z6p1_caliiiiiiiPi_param_2];
	ld.param.u32 	%r51, [_Z6p1_caliiiiiiiPi_param_3];
	ld.param.u32 	%r52, [_Z6p1_caliiiiiiiPi_param_6];
	ld.param.u64 	%rd2, [_Z6p1_caliiiiiiiPi_param_7];
	mov.u32 	%r1, %tid.y;
	mad.lo.s32 	%r2, %r50, %r47, %r1;
	mov.u32 	%r3, %tid.x;
	mad.lo.s32 	%r53, %r51, %r47, %r3;
	max.s32 	%r54, %r2, %r53;
	setp.ge.s32 	%p1, %r54, %r52;
	@%p1 bra 	$L__BB0_19;
	cvta.to.global.u64 	%rd3, %rd2;
	mad.lo.s32 	%r55, %r52, %r2, %r53;
	mul.wide.s32 	%rd4, %r55, 4;
	add.s64 	%rd1, %rd3, %rd4;
	ld.global.u32 	%r105, [%rd1];
	mul.lo.s32 	%r6, %r47, %r1;
	add.s32 	%r56, %r6, %r3;
	shl.b32 	%r57, %r56, 2;
	mov.u32 	%r58, d2;
	add.s32 	%r7, %r58, %r57;
	st.shared.u32 	[%r7], %r105;
	mul.lo.s32 	%r8, %r48, %r47;
	setp.lt.s32 	%p2, %r47, 1;
	setp.ge.s32 	%p3, %r8, %r52;
	or.pred  	%p4, %p2, %p3;
	@%p4 bra 	$L__BB0_18;
	add.s32 	%r60, %r8, %r47;
	min.s32 	%r61, %r60, %r52;
	add.s32 	%r62, %r8, 1;
	max.s32 	%r63, %r61, %r62;
	sub.s32 	%r9, %r63, %r8;
	and.b32  	%r10, %r9, 3;
	sub.s32 	%r64, %r8, %r63;
	setp.gt.u32 	%p5, %r64, -4;
	mov.b32 	%r100, 0;
	@%p5 bra 	$L__BB0_13;
	and.b32  	%r100, %r9, -4;
	neg.s32 	%r97, %r100;
	shl.b32 	%r65, %r3, 2;
	add.s32 	%r96, %r58, %r65;
	shl.b32 	%r14, %r47, 4;
	mul.lo.s32 	%r15, %r47, 12;
	shl.b32 	%r16, %r47, 3;
	shl.b32 	%r67, %r6, 2;
	add.s32 	%r68, %r67, %r58;
	add.s32 	%r95, %r68, 8;
	shl.b32 	%r18, %r47, 2;
$L__BB0_4:
	bar.sync 	0;
	ld.shared.u32 	%r69, [%r95+-8];
	ld.shared.u32 	%r70, [%r96];
	add.s32 	%r22, %r70, %r69;
	ld.shared.u32 	%r71, [%r7];
	setp.ge.s32 	%p6, %r22, %r71;
	@%p6 bra 	$L__BB0_6;
	st.shared.u32 	[%r7], %r22;
$L__BB0_6:
	bar.sync 	0;
	ld.shared.u32 	%r72, [%r95+-4];
	add.s32 	%r73, %r96, %r18;
	ld.shared.u32 	%r74, [%r73];
	add.s32 	%r23, %r74, %r72;
	ld.shared.u32 	%r75, [%r7];
	setp.ge.s32 	%p7, %r23, %r75;
	@%p7 bra 	$L__BB0_8;
	st.shared.u32 	[%r7], %r23;
$L__BB0_8:
	bar.sync 	0;
	ld.shared.u32 	%r76, [%r95];
	add.s32 	%r77, %r96, %r16;
	ld.shared.u32 	%r78, [%r77];
	add.s32 	%r24, %r78, %r76;
	ld.shared.u32 	%r79, [%r7];
	setp.ge.s32 	%p8, %r24, %r79;
	@%p8 bra 	$L__BB0_10;
	st.shared.u32 	[%r7], %r24;
$L__BB0_10:
	bar.sync 	0;
	ld.shared.u32 	%r80, [%r95+4];
	add.s32 	%r81, %r96, %r15;
	ld.shared.u32 	%r82, [%r81];
	add.s32 	%r25, %r82, %r80;
	ld.shared.u32 	%r105, [%r7];
	setp.ge.s32 	%p9, %r25, %r105;
	@%p9 bra 	$L__BB0_12;
	st.shared.u32 	[%r7], %r25;
	mov.u32 	%r105, %r25;
$L__BB0_12:
	add.s32 	%r97, %r97, 4;
	add.s32 	%r96, %r96, %r14;
	add.s32 	%r95, %r95, 16;
	setp.ne.s32 	%p10, %r97, 0;
	@%p10 bra 	$L__BB0_4;
$L__BB0_13:
	setp.eq.s32 	%p11, %r10, 0;
	@%p11 bra 	$L__BB0_18;
	mad.lo.s32 	%r83, %r100, %r47, %r3;
	shl.b32 	%r84, %r83, 2;
	add.s32 	%r103, %r58, %r84;
	shl.b32 	%r34, %r47, 2;
	add.s32 	%r86, %r100, %r6;
	shl.b32 	%r87, %r86, 2;
	add.s32 	%r102, %r58, %r87;
	neg.s32 	%r101, %r10;
$L__BB0_15:
	.pragma "nounroll";
	bar.sync 	0;
	ld.shared.u32 	%r88, [%r102];
	ld.shared.u32 	%r89, [%r103];
	add.s32 	%r40, %r89, %r88;
	ld.shared.u32 	%r105, [%r7];
	setp.ge.s32 	%p12, %r40, %r105;
	@%p12 bra 	$L__BB0_17;
	st.shared.u32 	[%r7], %r40;
	mov.u32 	%r105, %r40;
$L__BB0_17:
	add.s32 	%r103, %r103, %r34;
	add.s32 	%r102, %r102, 4;
	add.s32 	%r101, %r101, 1;
	setp.ne.s32 	%p13, %r101, 0;
	@%p13 bra 	$L__BB0_15;
$L__BB0_18:
	mad.lo.s32 	%r90, %r3, %r47, %r3;
	add.s32 	%r91, %r90, %r1;
	shl.b32 	%r92, %r91, 2;
	mov.u32 	%r93, _ZZ6p1_caliiiiiiiPiE9transpose;
	add.s32 	%r94, %r93, %r92;
	st.shared.u32 	[%r94], %r105;
	st.global.u32 	[%rd1], %r105;
$L__BB0_19:
	ret;

}
	// .globl	_Z6p2_caliiiiiiiPii
.visible .entry _Z6p2_caliiiiiiiPii(
	.param .u32 _Z6p2_caliiiiiiiPii_param_0,
	.param .u32 _Z6p2_caliiiiiiiPii_param_1,
	.param .u32 _Z6p2_caliiiiiiiPii_param_2,
	.param .u32 _Z6p2_caliiiiiiiPii_param_3,
	.param .u32 _Z6p2_caliiiiiiiPii_param_4,
	.param .u32 _Z6p2_caliiiiiiiPii_param_5,
	.param .u32 _Z6p2_caliiiiiiiPii_param_6,
	.param .u64 .ptr .align 1 _Z6p2_caliiiiiiiPii_param_7,
	.param .u32 _Z6p2_caliiiiiiiPii_param_8
)
{
	.reg .pred 	%p<33>;
	.reg .b32 	%r<127>;
	.reg .b64 	%rd<20>;
	// demoted variable
	.shared .align 4 .b8 _ZZ6p2_caliiiiiiiPiiE2d1[128];
	// demoted variable
	.shared .align 4 .b8 _ZZ6p2_caliiiiiiiPiiE9transpose[4224];
	ld.param.u32 	%r35, [_Z6p2_caliiiiiiiPii_param_0];
	ld.param.u32 	%r36, [_Z6p2_caliiiiiiiPii_param_1];
	ld.param.u32 	%r39, [_Z6p2_caliiiiiiiPii_param_2];
	ld.param.u32 	%r40, [_Z6p2_caliiiiiiiPii_param_3];
	ld.param.u32 	%r41, [_Z6p2_caliiiiiiiPii_param_6];
	ld.param.u64 	%rd3, [_Z6p2_caliiiiiiiPii_param_7];
	ld.param.u32 	%r38, [_Z6p2_caliiiiiiiPii_param_8];
	cvta.to.global.u64 	%rd1, %rd3;
	mov.u32 	%r42, %ctaid.y;
	add.s32 	%r43, %r39, %r42;
	mov.u32 	%r44, %ctaid.x;
	add.s32 	%r45, %r40, %r44;
	mul.lo.s32 	%r1, %r45, %r35;
	mov.u32 	%r2, %tid.y;
	mad.lo.s32 	%r3, %r43, %r35, %r2;
	mov.u32 	%r4, %tid.x;
	add.s32 	%r46, %r1, %r4;
	max.s32 	%r47, %r3, %r46;
	setp.ge.s32 	%p3, %r47, %r41;
	@%p3 bra 	$L__BB1_38;
	mul.lo.s32 	%r6, %r41, %r3;
	add.s32 	%r48, %r6, %r46;
	mul.wide.s32 	%rd4, %r48, 4;
	add.s64 	%rd2, %rd1, %rd4;
	ld.global.u32 	%r49, [%rd2];
	mul.lo.s32 	%r7, %r35, %r2;
	add.s32 	%r50, %r7, %r4;
	shl.b32 	%r51, %r50, 2;
	mov.u32 	%r52, d2;
	add.s32 	%r8, %r52, %r51;
	st.shared.u32 	[%r8], %r49;
	mul.lo.s32 	%r122, %r36, %r35;
	setp.lt.s32 	%p4, %r35, 1;
	setp.ge.s32 	%p5, %r122, %r41;
	or.pred  	%p6, %p4, %p5;
	@%p6 bra 	$L__BB1_37;
	setp.eq.s32 	%p7, %r4, 0;
	setp.eq.s32 	%p8, %r38, 1;
	and.pred  	%p1, %p7, %p8;
	shl.b32 	%r53, %r2, 2;
	mov.u32 	%r54, _ZZ6p2_caliiiiiiiPiiE2d1;
	add.s32 	%r10, %r54, %r53;
	setp.eq.s32 	%p9, %r2, 0;
	setp.eq.s32 	%p10, %r38, 2;
	and.pred  	%p2, %p9, %p10;
	shl.b32 	%r55, %r4, 2;
	add.s32 	%r11, %r54, %r55;
	add.s32 	%r56, %r122, %r35;
	min.s32 	%r12, %r56, %r41;
	add.s32 	%r13, %r122, 1;
	max.s32 	%r57, %r12, %r13;
	sub.s32 	%r58, %r57, %r122;
	and.b32  	%r59, %r58, 1;
	setp.eq.b32 	%p11, %r59, 1;
	not.pred 	%p12, %p11;
	@%p12 bra 	$L__BB1_14;
	not.pred 	%p13, %p1;
	@%p13 bra 	$L__BB1_5;
	add.s32 	%r60, %r122, %r6;
	mul.wide.s32 	%rd5, %r60, 4;
	add.s64 	%rd6, %rd1, %rd5;
	ld.global.u32 	%r61, [%rd6];
	st.shared.u32 	[%r10], %r61;
$L__BB1_5:
	not.pred 	%p14, %p2;
	@%p14 bra 	$L__BB1_7;
	mad.lo.s32 	%r62, %r122, %r41, %r46;
	mul.wide.s32 	%rd7, %r62, 4;
	add.s64 	%rd8, %rd1, %rd7;
	ld.global.u32 	%r63, [%rd8];
	st.shared.u32 	[%r11], %r63;
$L__BB1_7:
	bar.sync 	0;
	setp.eq.s32 	%p15, %r38, 1;
	@%p15 bra 	$L__BB1_11;
	setp.ne.s32 	%p16, %r38, 2;
	@%p16 bra 	$L__BB1_13;
	shl.b32 	%r64, %r7, 2;
	add.s32 	%r66, %r52, %r64;
	ld.shared.u32 	%r67, [%r66];
	ld.shared.u32 	%r68, [%r11];
	add.s32 	%r14, %r68, %r67;
	ld.shared.u32 	%r69, [%r8];
	setp.ge.s32 	%p17, %r14, %r69;
	@%p17 bra 	$L__BB1_13;
	st.shared.u32 	[%r8], %r14;
	bra.uni 	$L__BB1_13;
$L__BB1_11:
	ld.shared.u32 	%r70, [%r10];
	add.s32 	%r73, %r52, %r55;
	ld.shared.u32 	%r74, [%r73];
	add.s32 	%r15, %r74, %r70;
	ld.shared.u32 	%r75, [%r8];
	setp.ge.s32 	%p18, %r15, %r75;
	@%p18 bra 	$L__BB1_13;
	st.shared.u32 	[%r8], %r15;
$L__BB1_13:
	bar.sync 	0;
	mov.u32 	%r122, %r13;
$L__BB1_14:
	setp.ge.s32 	%p19, %r13, %r12;
	@%p19 bra 	$L__BB1_37;
	add.s32 	%r126, %r122, 1;
	mul.lo.s32 	%r76, %r122, %r41;
	add.s32 	%r77, %r76, %r41;
	add.s32 	%r125, %r46, %r77;
	shl.b32 	%r19, %r41, 1;
	add.s32 	%r78, %r4, %r76;
	add.s32 	%r124, %r78, %r1;
	add.s32 	%r123, %r122, %r6;
	not.pred 	%p20, %p1;
	not.pred 	%p21, %p2;
	cvt.s64.s32 	%rd13, %r6;
$L__BB1_16:
	mov.u32 	%r25, %r126;
	add.s32 	%r26, %r25, -1;
	@%p20 bra 	$L__BB1_18;
	mul.wide.s32 	%rd9, %r123, 4;
	add.s64 	%rd10, %rd1, %rd9;
	ld.global.u32 	%r79, [%rd10];
	st.shared.u32 	[%r10], %r79;
$L__BB1_18:
	@%p21 bra 	$L__BB1_20;
	mul.wide.s32 	%rd11, %r124, 4;
	add.s64 	%rd12, %rd1, %rd11;
	ld.global.u32 	%r80, [%rd12];
	st.shared.u32 	[%r11], %r80;
$L__BB1_20:
	bar.sync 	0;
	setp.eq.s32 	%p22, %r38, 2;
	@%p22 bra 	$L__BB1_24;
	setp.ne.s32 	%p23, %r38, 1;
	@%p23 bra 	$L__BB1_26;
	ld.shared.u32 	%r89, [%r10];
	rem.s32 	%r90, %r26, %r35;
	mad.lo.s32 	%r91, %r90, %r35, %r4;
	shl.b32 	%r92, %r91, 2;
	add.s32 	%r94, %r52, %r92;
	ld.shared.u32 	%r95, [%r94];
	add.s32 	%r27, %r95, %r89;
	ld.shared.u32 	%r96, [%r8];
	setp.ge.s32 	%p25, %r27, %r96;
	@%p25 bra 	$L__BB1_26;
	st.shared.u32 	[%r8], %r27;
	bra.uni 	$L__BB1_26;
$L__BB1_24:
	rem.s32 	%r81, %r26, %r35;
	add.s32 	%r82, %r81, %r7;
	shl.b32 	%r83, %r82, 2;
	add.s32 	%r85, %r52, %r83;
	ld.shared.u32 	%r86, [%r85];
	ld.shared.u32 	%r87, [%r11];
	add.s32 	%r28, %r87, %r86;
	ld.shared.u32 	%r88, [%r8];
	setp.ge.s32 	%p24, %r28, %r88;
	@%p24 bra 	$L__BB1_26;
	st.shared.u32 	[%r8], %r28;
$L__BB1_26:
	bar.sync 	0;
	@%p20 bra 	$L__BB1_28;
	cvt.s64.s32 	%rd14, %r26;
	add.s64 	%rd15, %rd14, %rd13;
	shl.b64 	%rd16, %rd15, 2;
	add.s64 	%rd17, %rd1, %rd16;
	ld.global.u32 	%r97, [%rd17+4];
	st.shared.u32 	[%r10], %r97;
$L__BB1_28:
	@%p21 bra 	$L__BB1_30;
	mul.wide.s32 	%rd18, %r125, 4;
	add.s64 	%rd19, %rd1, %rd18;
	ld.global.u32 	%r98, [%rd19];
	st.shared.u32 	[%r11], %r98;
$L__BB1_30:
	bar.sync 	0;
	setp.eq.s32 	%p28, %r38, 1;
	@%p28 bra 	$L__BB1_34;
	setp.ne.s32 	%p29, %r38, 2;
	@%p29 bra 	$L__BB1_36;
	rem.s32 	%r99, %r25, %r35;
	add.s32 	%r100, %r99, %r7;
	shl.b32 	%r101, %r100, 2;
	add.s32 	%r103, %r52, %r101;
	ld.shared.u32 	%r104, [%r103];
	ld.shared.u32 	%r105, [%r11];
	add.s32 	%r29, %r105, %r104;
	ld.shared.u32 	%r106, [%r8];
	setp.ge.s32 	%p30, %r29, %r106;
	@%p30 bra 	$L__BB1_36;
	st.shared.u32 	[%r8], %r29;
	bra.uni 	$L__BB1_36;
$L__BB1_34:
	ld.shared.u32 	%r107, [%r10];
	rem.s32 	%r108, %r25, %r35;
	mad.lo.s32 	%r109, %r108, %r35, %r4;
	shl.b32 	%r110, %r109, 2;
	add.s32 	%r112, %r52, %r110;
	ld.shared.u32 	%r113, [%r112];
	add.s32 	%r30, %r113, %r107;
	ld.shared.u32 	%r114, [%r8];
	setp.ge.s32 	%p31, %r30, %r114;
	@%p31 bra 	$L__BB1_36;
	st.shared.u32 	[%r8], %r30;
$L__BB1_36:
	bar.sync 	0;
	add.s32 	%r126, %r25, 2;
	add.s32 	%r115, %r25, 1;
	add.s32 	%r125, %r125, %r19;
	add.s32 	%r124, %r124, %r19;
	add.s32 	%r123, %r123, 2;
	setp.lt.s32 	%p32, %r115, %r12;
	@%p32 bra 	$L__BB1_16;
$L__BB1_37:
	ld.shared.u32 	%r116, [%r8];
	mad.lo.s32 	%r117, %r4, %r35, %r4;
	add.s32 	%r118, %r117, %r2;
	shl.b32 	%r119, %r118, 2;
	mov.u32 	%r120, _ZZ6p2_caliiiiiiiPiiE9transpose;
	add.s32 	%r121, %r120, %r119;
	st.shared.u32 	[%r121], %r116;
	st.global.u32 	[%rd2], %r116;
$L__BB1_38:
	ret;

}
	// .globl	_Z6p3_caliiiiiiiPi
.visible .entry _Z6p3_caliiiiiiiPi(
	.param .u32 _Z6p3_caliiiiiiiPi_param_0,
	.param .u32 _Z6p3_caliiiiiiiPi_param_1,
	.param .u32 _Z6p3_caliiiiiiiPi_param_2,
	.param .u32 _Z6p3_caliiiiiiiPi_param_3,
	.param .u32 _Z6p3_caliiiiiiiPi_param_4,
	.param .u32 _Z6p3_caliiiiiiiPi_param_5,
	.param .u32 _Z6p3_caliiiiiiiPi_param_6,
	.param .u64 .ptr .align 1 _Z6p3_caliiiiiiiPi_param_7
)
{
	.reg .pred 	%p<14>;
	.reg .b32 	%r<119>;
	.reg .b64 	%rd<17>;
	// demoted variable
	.shared .align 4 .b8 _ZZ6p3_caliiiiiiiPiE2d0[128];
	// demoted variable
	.shared .align 4 .b8 _ZZ6p3_caliiiiiiiPiE2d1[128];
	// demoted variable
	.shared .align 4 .b8 _ZZ6p3_caliiiiiiiPiE9transpose[4224];
	ld.param.u32 	%r60, [_Z6p3_caliiiiiiiPi_param_0];
	ld.param.u32 	%r61, [_Z6p3_caliiiiiiiPi_param_1];
	ld.param.u32 	%r63, [_Z6p3_caliiiiiiiPi_param_2];
	ld.param.u32 	%r64, [_Z6p3_caliiiiiiiPi_param_3];
	ld.param.u32 	%r65, [_Z6p3_caliiiiiiiPi_param_6];
	ld.param.u64 	%rd8, [_Z6p3_caliiiiiiiPi_param_7];
	cvta.to.global.u64 	%rd1, %rd8;
	mov.u32 	%r66, %ctaid.y;
	add.s32 	%r67, %r63, %r66;
	mov.u32 	%r68, %ctaid.x;
	add.s32 	%r1, %r64, %r68;
	mul.lo.s32 	%r2, %r1, %r60;
	mov.u32 	%r3, %tid.y;
	mad.lo.s32 	%r4, %r67, %r60, %r3;
	mov.u32 	%r5, %tid.x;
	add.s32 	%r69, %r2, %r5;
	max.s32 	%r70, %r4, %r69;
	setp.ge.s32 	%p1, %r70, %r65;
	@%p1 bra 	$L__BB2_20;
	mul.lo.s32 	%r7, %r65, %r4;
	add.s32 	%r71, %r7, %r69;
	mul.wide.s32 	%rd9, %r71, 4;
	add.s64 	%rd2, %rd1, %rd9;
	ld.global.u32 	%r111, [%rd2];
	mad.lo.s32 	%r72, %r60, %r3, %r5;
	shl.b32 	%r73, %r72, 2;
	mov.u32 	%r74, d2;
	add.s32 	%r9, %r74, %r73;
	st.shared.u32 	[%r9], %r111;
	mul.lo.s32 	%r10, %r61, %r60;
	setp.lt.s32 	%p2, %r60, 1;
	setp.ge.s32 	%p3, %r10, %r65;
	or.pred  	%p4, %p2, %p3;
	@%p4 bra 	$L__BB2_19;
	shl.b32 	%r76, %r3, 2;
	mov.u32 	%r77, _ZZ6p3_caliiiiiiiPiE2d0;
	add.s32 	%r11, %r77, %r76;
	shl.b32 	%r78, %r5, 2;
	mov.u32 	%r79, _ZZ6p3_caliiiiiiiPiE2d1;
	add.s32 	%r12, %r79, %r78;
	add.s32 	%r80, %r10, %r60;
	min.s32 	%r13, %r80, %r65;
	add.s32 	%r81, %r10, 1;
	max.s32 	%r14, %r13, %r81;
	sub.s32 	%r82, %r14, %r10;
	and.b32  	%r15, %r82, 3;
	setp.eq.s32 	%p5, %r15, 0;
	mov.u32 	%r104, %r10;
	@%p5 bra 	$L__BB2_7;
	mad.lo.s32 	%r83, %r65, %r61, %r1;
	mad.lo.s32 	%r99, %r60, %r83, %r5;
	add.s32 	%r98, %r10, %r7;
	neg.s32 	%r97, %r15;
	mov.u32 	%r104, %r10;
$L__BB2_4:
	.pragma "nounroll";
	mul.wide.s32 	%rd10, %r98, 4;
	add.s64 	%rd11, %rd1, %rd10;
	ld.global.u32 	%r116, [%rd11];
	mul.wide.s32 	%rd12, %r99, 4;
	add.s64 	%rd13, %rd1, %rd12;
	ld.global.u32 	%r117, [%rd13];
	add.s32 	%r26, %r116, %r117;
	setp.ge.s32 	%p6, %r26, %r111;
	@%p6 bra 	$L__BB2_6;
	st.shared.u32 	[%r9], %r26;
	mov.u32 	%r111, %r26;
$L__BB2_6:
	add.s32 	%r104, %r104, 1;
	add.s32 	%r99, %r99, %r65;
	add.s32 	%r98, %r98, 1;
	add.s32 	%r97, %r97, 1;
	setp.ne.s32 	%p7, %r97, 0;
	@%p7 bra 	$L__BB2_4;
$L__BB2_7:
	sub.s32 	%r84, %r10, %r14;
	setp.gt.u32 	%p8, %r84, -4;
	@%p8 bra 	$L__BB2_18;
	mad.lo.s32 	%r85, %r104, %r65, %r5;
	add.s32 	%r108, %r85, %r2;
	shl.b32 	%r37, %r65, 2;
	add.s32 	%r107, %r104, %r7;
	mul.wide.s32 	%rd5, %r65, 4;
$L__BB2_9:
	mul.wide.s32 	%rd14, %r107, 4;
	add.s64 	%rd3, %rd1, %rd14;
	ld.global.u32 	%r86, [%rd3];
	mul.wide.s32 	%rd15, %r108, 4;
	add.s64 	%rd4, %rd1, %rd15;
	ld.global.u32 	%r87, [%rd4];
	add.s32 	%r43, %r86, %r87;
	setp.ge.s32 	%p9, %r43, %r111;
	@%p9 bra 	$L__BB2_11;
	st.shared.u32 	[%r9], %r43;
	mov.u32 	%r111, %r43;
$L__BB2_11:
	ld.global.u32 	%r88, [%rd3+4];
	add.s64 	%rd6, %rd4, %rd5;
	ld.global.u32 	%r89, [%rd6];
	add.s32 	%r45, %r88, %r89;
	setp.ge.s32 	%p10, %r45, %r111;
	@%p10 bra 	$L__BB2_13;
	st.shared.u32 	[%r9], %r45;
	mov.u32 	%r111, %r45;
$L__BB2_13:
	ld.global.u32 	%r90, [%rd3+8];
	add.s64 	%rd7, %rd6, %rd5;
	ld.global.u32 	%r91, [%rd7];
	add.s32 	%r47, %r90, %r91;
	setp.ge.s32 	%p11, %r47, %r111;
	@%p11 bra 	$L__BB2_15;
	st.shared.u32 	[%r9], %r47;
	mov.u32 	%r111, %r47;
$L__BB2_15:
	ld.global.u32 	%r116, [%rd3+12];
	add.s64 	%rd16, %rd7, %rd5;
	ld.global.u32 	%r117, [%rd16];
	add.s32 	%r51, %r116, %r117;
	setp.ge.s32 	%p12, %r51, %r111;
	@%p12 bra 	$L__BB2_17;
	st.shared.u32 	[%r9], %r51;
	mov.u32 	%r111, %r51;
$L__BB2_17:
	add.s32 	%r104, %r104, 4;
	add.s32 	%r108, %r108, %r37;
	add.s32 	%r107, %r107, 4;
	setp.lt.s32 	%p13, %r104, %r13;
	@%p13 bra 	$L__BB2_9;
$L__BB2_18:
	st.shared.u32 	[%r11], %r116;
	st.shared.u32 	[%r12], %r117;
$L__BB2_19:
	mad.lo.s32 	%r92, %r5, %r60, %r5;
	add.s32 	%r93, %r92, %r3;
	shl.b32 	%r94, %r93, 2;
	mov.u32 	%r95, _ZZ6p3_caliiiiiiiPiE9transpose;
	add.s32 	%r96, %r95, %r94;
	st.shared.u32 	[%r96], %r111;
	st.global.u32 	[%rd2], %r111;
$L__BB2_20:
	ret;

}
	// .globl	_Z3caliiiiiiiPi
.visible .entry _Z3caliiiiiiiPi(
	.param .u32 _Z3caliiiiiiiPi_param_0,
	.param .u32 _Z3caliiiiiiiPi_param_1,
	.param .u32 _Z3caliiiiiiiPi_param_2,
	.param .u32 _Z3caliiiiiiiPi_param_3,
	.param .u32 _Z3caliiiiiiiPi_param_4,
	.param .u32 _Z3caliiiiiiiPi_param_5,
	.param .u32 _Z3caliiiiiiiPi_param_6,
	.param .u64 .ptr .align 1 _Z3caliiiiiiiPi_param_7
)
{
	.reg .pred 	%p<14>;
	.reg .b32 	%r<77>;
	.reg .b64 	%rd<17>;

	ld.param.u32 	%r36, [_Z3caliiiiiiiPi_param_0];
	ld.param.u32 	%r37, [_Z3caliiiiiiiPi_param_1];
	ld.param.u32 	%r39, [_Z3caliiiiiiiPi_param_2];
	ld.param.u32 	%r40, [_Z3caliiiiiiiPi_param_3];
	ld.param.u32 	%r41, [_Z3caliiiiiiiPi_param_6];
	ld.param.u64 	%rd8, [_Z3caliiiiiiiPi_param_7];
	cvta.to.global.u64 	%rd1, %rd8;
	mov.u32 	%r42, %ctaid.y;
	add.s32 	%r43, %r39, %r42;
	mov.u32 	%r44, %ctaid.x;
	add.s32 	%r1, %r40, %r44;
	mul.lo.s32 	%r2, %r1, %r36;
	mov.u32 	%r45, %tid.x;
	mad.lo.s32 	%r3, %r43, %r36, %r45;
	mov.u32 	%r4, %tid.y;
	add.s32 	%r46, %r2, %r4;
	max.s32 	%r47, %r3, %r46;
	setp.ge.s32 	%p1, %r47, %r41;
	@%p1 bra 	$L__BB3_18;
	mul.lo.s32 	%r6, %r37, %r36;
	setp.lt.s32 	%p2, %r36, 1;
	setp.ge.s32 	%p3, %r6, %r41;
	or.pred  	%p4, %p2, %p3;
	@%p4 bra 	$L__BB3_18;
	mul.lo.s32 	%r7, %r41, %r3;
	add.s32 	%r48, %r7, %r46;
	mul.wide.s32 	%rd9, %r48, 4;
	add.s64 	%rd2, %rd1, %rd9;
	add.s32 	%r49, %r6, %r36;
	min.s32 	%r8, %r49, %r41;
	add.s32 	%r50, %r6, 1;
	max.s32 	%r9, %r8, %r50;
	sub.s32 	%r51, %r9, %r6;
	and.b32  	%r10, %r51, 3;
	setp.eq.s32 	%p5, %r10, 0;
	mov.u32 	%r76, %r6;
	@%p5 bra 	$L__BB3_7;
	mad.lo.s32 	%r52, %r41, %r37, %r1;
	mad.lo.s32 	%r72, %r36, %r52, %r4;
	add.s32 	%r71, %r6, %r7;
	neg.s32 	%r70, %r10;
	add.s32 	%r76, %r6, %r10;
$L__BB3_4:
	.pragma "nounroll";
	mul.wide.s32 	%rd10, %r71, 4;
	add.s64 	%rd11, %rd1, %rd10;
	ld.global.u32 	%r53, [%rd11];
	mul.wide.s32 	%rd12, %r72, 4;
	add.s64 	%rd13, %rd1, %rd12;
	ld.global.u32 	%r54, [%rd13];
	add.s32 	%r18, %r54, %r53;
	ld.global.u32 	%r55, [%rd2];
	setp.ge.s32 	%p6, %r18, %r55;
	@%p6 bra 	$L__BB3_6;
	st.global.u32 	[%rd2], %r18;
$L__BB3_6:
	bar.sync 	0;
	add.s32 	%r72, %r72, %r41;
	add.s32 	%r71, %r71, 1;
	add.s32 	%r70, %r70, 1;
	setp.ne.s32 	%p7, %r70, 0;
	@%p7 bra 	$L__BB3_4;
$L__BB3_7:
	sub.s32 	%r56, %r6, %r9;
	setp.gt.u32 	%p8, %r56, -4;
	@%p8 bra 	$L__BB3_18;
	mad.lo.s32 	%r57, %r76, %r41, %r4;
	add.s32 	%r75, %r57, %r2;
	shl.b32 	%r24, %r41, 2;
	add.s32 	%r74, %r76, %r7;
	mul.wide.s32 	%rd5, %r41, 4;
$L__BB3_9:
	mul.wide.s32 	%rd14, %r74, 4;
	add.s64 	%rd3, %rd1, %rd14;
	ld.global.u32 	%r58, [%rd3];
	mul.wide.s32 	%rd15, %r75, 4;
	add.s64 	%rd4, %rd1, %rd15;
	ld.global.u32 	%r59, [%rd4];
	add.s32 	%r29, %r59, %r58;
	ld.global.u32 	%r60, [%rd2];
	setp.ge.s32 	%p9, %r29, %r60;
	@%p9 bra 	$L__BB3_11;
	st.global.u32 	[%rd2], %r29;
$L__BB3_11:
	bar.sync 	0;
	ld.global.u32 	%r61, [%rd3+4];
	add.s64 	%rd6, %rd4, %rd5;
	ld.global.u32 	%r62, [%rd6];
	add.s32 	%r30, %r62, %r61;
	ld.global.u32 	%r63, [%rd2];
	setp.ge.s32 	%p10, %r30, %r63;
	@%p10 bra 	$L__BB3_13;
	st.global.u32 	[%rd2], %r30;
$L__BB3_13:
	bar.sync 	0;
	ld.global.u32 	%r64, [%rd3+8];
	add.s64 	%rd7, %rd6, %rd5;
	ld.global.u32 	%r65, [%rd7];
	add.s32 	%r31, %r65, %r64;
	ld.global.u32 	%r66, [%rd2];
	setp.ge.s32 	%p11, %r31, %r66;
	@%p11 bra 	$L__BB3_15;
	st.global.u32 	[%rd2], %r31;
$L__BB3_15:
	bar.sync 	0;
	ld.global.u32 	%r67, [%rd3+12];
	add.s64 	%rd16, %rd7, %rd5;
	ld.global.u32 	%r68, [%rd16];
	add.s32 	%r32, %r68, %r67;
	ld.global.u32 	%r69, [%rd2];
	setp.ge.s32 	%p12, %r32, %r69;
	@%p12 bra 	$L__BB3_17;
	st.global.u32 	[%rd2], %r32;
$L__BB3_17:
	bar.sync 	0;
	add.s32 	%r76, %r76, 4;
	add.s32 	%r75, %r75, %r24;
	add.s32 	%r74, %r74, 4;
	setp.lt.s32 	%p13, %r76, %r8;
	@%p13 bra 	$L__BB3_9;
$L__BB3_18:
	ret;

}


// ===== COMPILED SASS (sm_100) =====

	.target	sm_100

	.elftype	@"ET_EXEC"


//--------------------- .note.nv.tkinfo           --------------------------
	.section	.note.nv.tkinfo,"",@"SHT_NOTE"
	.sectionflags	@"SHF_NOTE_NV_TKINFO"
	.tkinfo
        /*0018*/ 	.word	0x00000002
        /*0030*/ 	.string	""
        /*0030*/ 	.string	"ptxas"
        /*0030*/ 	.string	"Cuda compilation tools, release 13.0, V13.0.88"
        /*0030*/ 	.string	"Build cuda_13.0.r13.0/compiler.36424714_0"
        /*0030*/ 	.string	"-arch sm_100 -m 64 "



//--------------------- .note.nv.cuinfo           --------------------------
	.section	.note.nv.cuinfo,"",@"SHT_NOTE"
	.sectionflags	@"SHF_NOTE_NV_CUINFO"
        /*0018*/ 	.short	0x0002
        /*001a*/ 	.short	0x0064
        /*001c*/ 	.short	0x0082
	.zero		2


//--------------------- .nv.info                  --------------------------
	.section	.nv.info,"",@"SHT_CUDA_INFO"
	.align	4


	//----- nvinfo : EIATTR_REGCOUNT
	.align		4
        /*0000*/ 	.byte	0x04, 0x2f
        /*0002*/ 	.short	(.L_1 - .L_0)
	.align		4
.L_0:
        /*0004*/ 	.word	index@(_Z6p1_caliiiiiiiPi)
        /*0008*/ 	.word	0x00000016


	//----- nvinfo : EIATTR_FRAME_SIZE
	.align		4
.L_1:
        /*000c*/ 	.byte	0x04, 0x11
        /*000e*/ 	.short	(.L_3 - .L_2)
	.align		4
.L_2:
        /*0010*/ 	.word	index@(_Z6p1_caliiiiiiiPi)
        /*0014*/ 	.word	0x00000000


	//----- nvinfo : EIATTR_REGCOUNT
	.align		4
.L_3:
        /*0018*/ 	.byte	0x04, 0x2f
        /*001a*/ 	.short	(.L_5 - .L_4)
	.align		4
.L_4:
        /*001c*/ 	.word	index@(_Z6p2_caliiiiiiiPii)
        /*0020*/ 	.word	0x0000001a


	//----- nvinfo : EIATTR_FRAME_SIZE
	.align		4
.L_5:
        /*0024*/ 	.byte	0x04, 0x11
        /*0026*/ 	.short	(.L_7 - .L_6)
	.align		4
.L_6:
        /*0028*/ 	.word	index@(_Z6p2_caliiiiiiiPii)
        /*002c*/ 	.word	0x00000000


	//----- nvinfo : EIATTR_REGCOUNT
	.align		4
.L_7:
        /*0030*/ 	.byte	0x04, 0x2f
        /*0032*/ 	.short	(.L_9 - .L_8)
	.align		4
.L_8:
        /*0034*/ 	.word	index@(_Z6p3_caliiiiiiiPi)
        /*0038*/ 	.word	0x00000020


	//----- nvinfo : EIATTR_FRAME_SIZE
	.align		4
.L_9:
        /*003c*/ 	.byte	0x04, 0x11
        /*003e*/ 	.short	(.L_11 - .L_10)
	.align		4
.L_10:
        /*0040*/ 	.word	index@(_Z6p3_caliiiiiiiPi)
        /*0044*/ 	.word	0x00000000


	//----- nvinfo : EIATTR_REGCOUNT
	.align		4
.L_11:
        /*0048*/ 	.byte	0x04, 0x2f
        /*004a*/ 	.short	(.L_13 - .L_12)
	.align		4
.L_12:
        /*004c*/ 	.word	index@(_Z3caliiiiiiiPi)
        /*0050*/ 	.word	0x00000016


	//----- nvinfo : EIATTR_FRAME_SIZE
	.align		4
.L_13:
        /*0054*/ 	.byte	0x04, 0x11
        /*0056*/ 	.short	(.L_15 - .L_14)
	.align		4
.L_14:
        /*0058*/ 	.word	index@(_Z3caliiiiiiiPi)
        /*005c*/ 	.word	0x00000000


	//----- nvinfo : EIATTR_MIN_STACK_SIZE
	.align		4
.L_15:
        /*0060*/ 	.byte	0x04, 0x12
        /*0062*/ 	.short	(.L_17 - .L_16)
	.align		4
.L_16:
        /*0064*/ 	.word	index@(_Z3caliiiiiiiPi)
        /*0068*/ 	.word	0x00000000


	//----- nvinfo : EIATTR_MIN_STACK_SIZE
	.align		4
.L_17:
        /*006c*/ 	.byte	0x04, 0x12
        /*006e*/ 	.short	(.L_19 - .L_18)
	.align		4
.L_18:
        /*0070*/ 	.word	index@(_Z6p3_caliiiiiiiPi)
        /*0074*/ 	.word	0x00000000


	//----- nvinfo : EIATTR_MIN_STACK_SIZE
	.align		4
.L_19:
        /*0078*/ 	.byte	0x04, 0x12
        /*007a*/ 	.short	(.L_21 - .L_20)
	.align		4
.L_20:
        /*007c*/ 	.word	index@(_Z6p2_caliiiiiiiPii)
        /*0080*/ 	.word	0x00000000


	//----- nvinfo : EIATTR_MIN_STACK_SIZE
	.align		4
.L_21:
        /*0084*/ 	.byte	0x04, 0x12
        /*0086*/ 	.short	(.L_23 - .L_22)
	.align		4
.L_22:
        /*0088*/ 	.word	index@(_Z6p1_caliiiiiiiPi)
        /*008c*/ 	.word	0x00000000
.L_23:


//--------------------- .nv.compat                --------------------------
	.section	.nv.compat,"",@"SHT_CUDA_COMPAT_INFO"
	.align	4
        /*0000*/ 	.byte	0x02, 0x09, 0x00, 0x00, 0x02, 0x02, 0x01, 0x00, 0x02, 0x05, 0x05, 0x00, 0x03, 0x07, 0x01, 0x01
        /*0010*/ 	.byte	0x02, 0x03, 0x00, 0x00, 0x02, 0x06, 0x01, 0x00, 0x04, 0x0b, 0x08, 0x00, 0x09, 0x00, 0x00, 0x00
        /*0020*/ 	.byte	0x00, 0x00, 0x00, 0x00


//--------------------- .nv.info._Z3caliiiiiiiPi  --------------------------
	.section	.nv.info._Z3caliiiiiiiPi,"",@"SHT_CUDA_INFO"
	.sectionflags	@""
	.align	4


	//----- nvinfo : EIATTR_CUDA_API_VERSION
	.align		4
        /*0000*/ 	.byte	0x04, 0x37
        /*0002*/ 	.short	(.L_25 - .L_24)
.L_24:
        /*0004*/ 	.word	0x00000082


	//----- nvinfo : EIATTR_KPARAM_INFO
	.align		4
.L_25:
        /*0008*/ 	.byte	0x04, 0x17
        /*000a*/ 	.short	(.L_27 - .L_26)
.L_26:
        /*000c*/ 	.word	0x00000000
        /*0010*/ 	.short	0x0007
        /*0012*/ 	.short	0x0020
        /*0014*/ 	.byte	0x00, 0xf5, 0x21, 0x00


	//----- nvinfo : EIATTR_KPARAM_INFO
	.align		4
.L_27:
        /*0018*/ 	.byte	0x04, 0x17
        /*001a*/ 	.short	(.L_29 - .L_28)
.L_28:
        /*001c*/ 	.word	0x00000000
        /*0020*/ 	.short	0x0006
        /*0022*/ 	.short	0x0018
        /*0024*/ 	.byte	0x00, 0xf0, 0x11, 0x00


	//----- nvinfo : EIATTR_KPARAM_INFO
	.align		4
.L_29:
        /*0028*/ 	.byte	0x04, 0x17
        /*002a*/ 	.short	(.L_31 - .L_30)
.L_30:
        /*002c*/ 	.word	0x00000000
        /*0030*/ 	.short	0x0005
        /*0032*/ 	.short	0x0014
        /*0034*/ 	.byte	0x00, 0xf0, 0x11, 0x00


	//----- nvinfo : EIATTR_KPARAM_INFO
	.align		4
.L_31:
        /*0038*/ 	.byte	0x04, 0x17
        /*003a*/ 	.short	(.L_33 - .L_32)
.L_32:
        /*003c*/ 	.word	0x00000000
        /*0040*/ 	.short	0x0004
        /*0042*/ 	.short	0x0010
        /*0044*/ 	.byte	0x00, 0xf0, 0x11, 0x00


	//----- nvinfo : EIATTR_KPARAM_INFO
	.align		4
.L_33:
        /*0048*/ 	.byte	0x04, 0x17
        /*004a*/ 	.short	(.L_35 - .L_34)
.L_34:
        /*004c*/ 	.word	0x00000000
        /*0050*/ 	.short	0x0003
        /*0052*/ 	.short	0x000c
        /*0054*/ 	.byte	0x00, 0xf0, 0x11, 0x00


	//----- nvinfo : EIATTR_KPARAM_INFO
	.align		4
.L_35:
        /*0058*/ 	.byte	0x04, 0x17
        /*005a*/ 	.short	(.L_37 - .L_36)
.L_36:
        /*005c*/ 	.word	0x00000000
        /*0060*/ 	.short	0x0002
        /*0062*/ 	.short	0x0008
        /*0064*/ 	.byte	0x00, 0xf0, 0x11, 0x00


	//----- nvinfo : EIATTR_KPARAM_INFO
	.align		4
.L_37:
        /*0068*/ 	.byte	0x04, 0x17
        /*006a*/ 	.short	(.L_39 - .L_38)
.L_38:
        /*006c*/ 	.word	0x00000000
        /*0070*/ 	.short	0x0001
        /*0072*/ 	.short	0x0004
        /*0074*/ 	.byte	0x00, 0xf0, 0x11, 0x00


	//----- nvinfo : EIATTR_KPARAM_INFO
	.align		4
.L_39:
        /*0078*/ 	.byte	0x04, 0x17
        /*007a*/ 	.short	(.L_41 - .L_40)
.L_40:
        /*007c*/ 	.word	0x00000000
        /*0080*/ 	.short	0x0000
        /*0082*/ 	.short	0x0000
        /*0084*/ 	.byte	0x00, 0xf0, 0x11, 0x00


	//----- nvinfo : EIATTR_SPARSE_MMA_MASK
	.align		4
.L_41:
        /*0088*/ 	.byte	0x03, 0x50
        /*008a*/ 	.short	0x0000


	//----- nvinfo : EIATTR_MAXREG_COUNT
	.align		4
        /*008c*/ 	.byte	0x03, 0x1b
        /*008e*/ 	.short	0x00ff


	//----- nvinfo : EIATTR_NUM_BARRIERS
	.align		4
        /*0090*/ 	.byte	0x02, 0x4c
        /*0092*/ 	.byte	0x01
	.zero		1


	//----- nvinfo : EIATTR_MERCURY_ISA_VERSION
	.align		4
        /*0094*/ 	.byte	0x03, 0x5f
        /*0096*/ 	.short	0x0101


	//----- nvinfo : EIATTR_VRC_CTA_INIT_COUNT
	.align		4
        /*0098*/ 	.byte	0x02, 0x4a
	.zero		1
	.zero		1


	//----- nvinfo : EIATTR_EXIT_INSTR_OFFSETS
	.align		4
        /*009c*/ 	.byte	0x04, 0x1c
        /*009e*/ 	.short	(.L_43 - .L_42)


	//   ....[0]....
.L_42:
        /*00a0*/ 	.word	0x000000e0


	//   ....[1]....
        /*00a4*/ 	.word	0x00000130


	//   ....[2]....
        /*00a8*/ 	.word	0x00000360


	//   ....[3]....
        /*00ac*/ 	.word	0x00000630


	//----- nvinfo : EIATTR_CBANK_PARAM_SIZE
	.align		4
.L_43:
        /*00b0*/ 	.byte	0x03, 0x19
        /*00b2*/ 	.short	0x0028


	//----- nvinfo : EIATTR_PARAM_CBANK
	.align		4
        /*00b4*/ 	.byte	0x04, 0x0a
        /*00b6*/ 	.short	(.L_45 - .L_44)
	.align		4
.L_44:
        /*00b8*/ 	.word	index@(.nv.constant0._Z3caliiiiiiiPi)
        /*00bc*/ 	.short	0x0380
        /*00be*/ 	.short	0x0028


	//----- nvinfo : EIATTR_SW_WAR
	.align		4
.L_45:
        /*00c0*/ 	.byte	0x04, 0x36
        /*00c2*/ 	.short	(.L_47 - .L_46)
.L_46:
        /*00c4*/ 	.word	0x00000008
.L_47:


//--------------------- .nv.info._Z6p3_caliiiiiiiPi --------------------------
	.section	.nv.info._Z6p3_caliiiiiiiPi,"",@"SHT_CUDA_INFO"
	.sectionflags	@""
	.align	4


	//----- nvinfo : EIATTR_CUDA_API_VERSION
	.align		4
        /*0000*/ 	.byte	0x04, 0x37
        /*0002*/ 	.short	(.L_49 - .L_48)
.L_48:
        /*0004*/ 	.word	0x00000082


	//----- nvinfo : EIATTR_KPARAM_INFO
	.align		4
.L_49:
        /*0008*/ 	.byte	0x04, 0x17
        /*000a*/ 	.short	(.L_51 - .L_50)
.L_50:
        /*000c*/ 	.word	0x00000000
        /*0010*/ 	.short	0x0007
        /*0012*/ 	.short	0x0020
        /*0014*/ 	.byte	0x00, 0xf5, 0x21, 0x00


	//----- nvinfo : EIATTR_KPARAM_INFO
	.align		4
.L_51:
        /*0018*/ 	.byte	0x04, 0x17
        /*001a*/ 	.short	(.L_53 - .L_52)
.L_52:
        /*001c*/ 	.word	0x00000000
        /*0020*/ 	.short	0x0006
        /*0022*/ 	.short	0x0018
        /*0024*/ 	.byte	0x00, 0xf0, 0x11, 0x00


	//----- nvinfo : EIATTR_KPARAM_INFO
	.align		4
.L_53:
        /*0028*/ 	.byte	0x04, 0x17
        /*002a*/ 	.short	(.L_55 - .L_54)
.L_54:
        /*002c*/ 	.word	0x00000000
        /*0030*/ 	.short	0x0005
        /*0032*/ 	.short	0x0014
        /*0034*/ 	.byte	0x00, 0xf0, 0x11, 0x00


	//----- nvinfo : EIATTR_KPARAM_INFO
	.align		4
.L_55:
        /*0038*/ 	.byte	0x04, 0x17
        /*003a*/ 	.short	(.L_57 - .L_56)
.L_56:
        /*003c*/ 	.word	0x00000000
        /*0040*/ 	.short	0x0004
        /*0042*/ 	.short	0x0010
        /*0044*/ 	.byte	0x00, 0xf0, 0x11, 0x00


	//----- nvinfo : EIATTR_KPARAM_INFO
	.align		4
.L_57:
        /*0048*/ 	.byte	0x04, 0x17
        /*004a*/ 	.short	(.L_59 - .L_58)
.L_58:
        /*004c*/ 	.word	0x00000000
        /*0050*/ 	.short	0x0003
        /*0052*/ 	.short	0x000c
        /*0054*/ 	.byte	0x00, 0xf0, 0x11, 0x00


	//----- nvinfo : EIATTR_KPARAM_INFO
	.align		4
.L_59:
        /*0058*/ 	.byte	0x04, 0x17
        /*005a*/ 	.short	(.L_61 - .L_60)
.L_60:
        /*005c*/ 	.word	0x00000000
        /*0060*/ 	.short	0x0002
        /*0062*/ 	.short	0x0008
        /*0064*/ 	.byte	0x00, 0xf0, 0x11, 0x00


	//----- nvinfo : EIATTR_KPARAM_INFO
	.align		4
.L_61:
        /*0068*/ 	.byte	0x04, 0x17
        /*006a*/ 	.short	(.L_63 - .L_62)
.L_62:
        /*006c*/ 	.word	0x00000000
        /*0070*/ 	.short	0x0001
        /*0072*/ 	.short	0x0004
        /*0074*/ 	.byte	0x00, 0xf0, 0x11, 0x00


	//----- nvinfo : EIATTR_KPARAM_INFO
	.align		4
.L_63:
        /*0078*/ 	.byte	0x04, 0x17
        /*007a*/ 	.short	(.L_65 - .L_64)
.L_64:
        /*007c*/ 	.word	0x00000000
        /*0080*/ 	.short	0x0000
        /*0082*/ 	.short	0x0000
        /*0084*/ 	.byte	0x00, 0xf0, 0x11, 0x00


	//----- nvinfo : EIATTR_SPARSE_MMA_MASK
	.align		4
.L_65:
        /*0088*/ 	.byte	0x03, 0x50
        /*008a*/ 	.short	0x0000


	//----- nvinfo : EIATTR_MAXREG_COUNT
	.align		4
        /*008c*/ 	.byte	0x03, 0x1b
        /*008e*/ 	.short	0x00ff


	//----- nvinfo : EIATTR_MERCURY_ISA_VERSION
	.align		4
        /*0090*/ 	.byte	0x03, 0x5f
        /*0092*/ 	.short	0x0101


	//----- nvinfo : EIATTR_VRC_CTA_INIT_COUNT
	.align		4
        /*0094*/ 	.byte	0x02, 0x4a
	.zero		1
	.zero		1


	//----- nvinfo : EIATTR_EXIT_INSTR_OFFSETS
	.align		4
        /*0098*/ 	.byte	0x04, 0x1c
        /*009a*/ 	.short	(.L_67 - .L_66)


	//   ....[0]....
.L_66:
        /*009c*/ 	.word	0x000000e0


	//   ....[1]....
        /*00a0*/ 	.word	0x00001440


	//----- nvinfo : EIATTR_CBANK_PARAM_SIZE
	.align		4
.L_67:
        /*00a4*/ 	.byte	0x03, 0x19
        /*00a6*/ 	.short	0x0028


	//----- nvinfo : EIATTR_PARAM_CBANK
	.align		4
        /*00a8*/ 	.byte	0x04, 0x0a
        /*00aa*/ 	.short	(.L_69 - .L_68)
	.align		4
.L_68:
        /*00ac*/ 	.word	index@(.nv.constant0._Z6p3_caliiiiiiiPi)
        /*00b0*/ 	.short	0x0380
        /*00b2*/ 	.short	0x0028


	//----- nvinfo : EIATTR_SW_WAR
	.align		4
.L_69:
        /*00b4*/ 	.byte	0x04, 0x36
        /*00b6*/ 	.short	(.L_71 - .L_70)
.L_70:
        /*00b8*/ 	.word	0x00000008
.L_71:


//--------------------- .nv.info._Z6p2_caliiiiiiiPii --------------------------
	.section	.nv.info._Z6p2_caliiiiiiiPii,"",@"SHT_CUDA_INFO"
	.sectionflags	@""
	.align	4


	//----- nvinfo : EIATTR_CUDA_API_VERSION
	.align		4
        /*0000*/ 	.byte	0x04, 0x37
        /*0002*/ 	.short	(.L_73 - .L_72)
.L_72:
        /*0004*/ 	.word	0x00000082


	//----- nvinfo : EIATTR_KPARAM_INFO
	.align		4
.L_73:
        /*0008*/ 	.byte	0x04, 0x17
        /*000a*/ 	.short	(.L_75 - .L_74)
.L_74:
        /*000c*/ 	.word	0x00000000
        /*0010*/ 	.short	0x0008
        /*0012*/ 	.short	0x0028
        /*0014*/ 	.byte	0x00, 0xf0, 0x11, 0x00


	//----- nvinfo : EIATTR_KPARAM_INFO
	.align		4
.L_75:
        /*0018*/ 	.byte	0x04, 0x17
        /*001a*/ 	.short	(.L_77 - .L_76)
.L_76:
        /*001c*/ 	.word	0x00000000
        /*0020*/ 	.short	0x0007
        /*0022*/ 	.short	0x0020
        /*0024*/ 	.byte	0x00, 0xf5, 0x21, 0x00


	//----- nvinfo : EIATTR_KPARAM_INFO
	.align		4
.L_77:
        /*0028*/ 	.byte	0x04, 0x17
        /*002a*/ 	.short	(.L_79 - .L_78)
.L_78:
        /*002c*/ 	.word	0x00000000
        /*0030*/ 	.short	0x0006
        /*0032*/ 	.short	0x0018
        /*0034*/ 	.byte	0x00, 0xf0, 0x11, 0x00


	//----- nvinfo : EIATTR_KPARAM_INFO
	.align		4
.L_79:
        /*0038*/ 	.byte	0x04, 0x17
        /*003a*/ 	.short	(.L_81 - .L_80)
.L_80:
        /*003c*/ 	.word	0x00000000
        /*0040*/ 	.short	0x0005
        /*0042*/ 	.short	0x0014
        /*0044*/ 	.byte	0x00, 0xf0, 0x11, 0x00


	//----- nvinfo : EIATTR_KPARAM_INFO
	.align		4
.L_81:
        /*0048*/ 	.byte	0x04, 0x17
        /*004a*/ 	.short	(.L_83 - .L_82)
.L_82:
        /*004c*/ 	.word	0x00000000
        /*0050*/ 	.short	0x0004
        /*0052*/ 	.short	0x0010
        /*0054*/ 	.byte	0x00, 0xf0, 0x11, 0x00


	//----- nvinfo : EIATTR_KPARAM_INFO
	.align		4
.L_83:
        /*0058*/ 	.byte	0x04, 0x17
        /*005a*/ 	.short	(.L_85 - .L_84)
.L_84:
        /*005c*/ 	.word	0x00000000
        /*0060*/ 	.short	0x0003
        /*0062*/ 	.short	0x000c
        /*0064*/ 	.byte	0x00, 0xf0, 0x11, 0x00


	//----- nvinfo : EIATTR_KPARAM_INFO
	.align		4
.L_85:
        /*0068*/ 	.byte	0x04, 0x17
        /*006a*/ 	.short	(.L_87 - .L_86)
.L_86:
        /*006c*/ 	.word	0x00000000
        /*0070*/ 	.short	0x0002
        /*0072*/ 	.short	0x0008
        /*0074*/ 	.byte	0x00, 0xf0, 0x11, 0x00


	//----- nvinfo : EIATTR_KPARAM_INFO
	.align		4
.L_87:
        /*0078*/ 	.byte	0x04, 0x17
        /*007a*/ 	.short	(.L_89 - .L_88)
.L_88:
        /*007c*/ 	.word	0x00000000
        /*0080*/ 	.short	0x0001
        /*0082*/ 	.short	0x0004
        /*0084*/ 	.byte	0x00, 0xf0, 0x11, 0x00


	//----- nvinfo : EIATTR_KPARAM_INFO
	.align		4
.L_89:
        /*0088*/ 	.byte	0x04, 0x17
        /*008a*/ 	.short	(.L_91 - .L_90)
.L_90:
        /*008c*/ 	.word	0x00000000
        /*0090*/ 	.short	0x0000
        /*0092*/ 	.short	0x0000
        /*0094*/ 	.byte	0x00, 0xf0, 0x11, 0x00


	//----- nvinfo : EIATTR_SPARSE_MMA_MASK
	.align		4
.L_91:
        /*0098*/ 	.byte	0x03, 0x50
        /*009a*/ 	.short	0x0000


	//----- nvinfo : EIATTR_MAXREG_COUNT
	.align		4
        /*009c*/ 	.byte	0x03, 0x1b
        /*009e*/ 	.short	0x00ff


	//----- nvinfo : EIATTR_NUM_BARRIERS
	.align		4
        /*00a0*/ 	.byte	0x02, 0x4c
        /*00a2*/ 	.byte	0x01
	.zero		1


	//----- nvinfo : EIATTR_MERCURY_ISA_VERSION
	.align		4
        /*00a4*/ 	.byte	0x03, 0x5f
        /*00a6*/ 	.short	0x0101


	//----- nvinfo : EIATTR_VRC_CTA_INIT_COUNT
	.align		4
        /*00a8*/ 	.byte	0x02, 0x4a
	.zero		1
	.zero		1


	//----- nvinfo : EIATTR_EXIT_INSTR_OFFSETS
	.align		4
        /*00ac*/ 	.byte	0x04, 0x1c
        /*00ae*/ 	.short	(.L_93 - .L_92)


	//   ....[0]....
.L_92:
        /*00b0*/ 	.word	0x000000e0


	//   ....[1]....
        /*00b4*/ 	.word	0x00001110


	//----- nvinfo : EIATTR_CRS_STACK_SIZE
	.align		4
.L_93:
        /*00b8*/ 	.byte	0x04, 0x1e
        /*00ba*/ 	.short	(.L_95 - .L_94)
.L_94:
        /*00bc*/ 	.word	0x00000000


	//----- nvinfo : EIATTR_CBANK_PARAM_SIZE
	.align		4
.L_95:
        /*00c0*/ 	.byte	0x03, 0x19
        /*00c2*/ 	.short	0x002c


	//----- nvinfo : EIATTR_PARAM_CBANK
	.align		4
        /*00c4*/ 	.byte	0x04, 0x0a
        /*00c6*/ 	.short	(.L_97 - .L_96)
	.align		4
.L_96:
        /*00c8*/ 	.word	index@(.nv.constant0._Z6p2_caliiiiiiiPii)
        /*00cc*/ 	.short	0x0380
        /*00ce*/ 	.short	0x002c


	//----- nvinfo : EIATTR_SW_WAR
	.align		4
.L_97:
        /*00d0*/ 	.byte	0x04, 0x36
        /*00d2*/ 	.short	(.L_99 - .L_98)
.L_98:
        /*00d4*/ 	.word	0x00000008
.L_99:


//--------------------- .nv.info._Z6p1_caliiiiiiiPi --------------------------
	.section	.nv.info._Z6p1_caliiiiiiiPi,"",@"SHT_CUDA_INFO"
	.sectionflags	@""
	.align	4


	//----- nvinfo : EIATTR_CUDA_API_VERSION
	.align		4
        /*0000*/ 	.byte	0x04, 0x37
        /*0002*/ 	.short	(.L_101 - .L_100)
.L_100:
        /*0004*/ 	.word	0x00000082


	//----- nvinfo : EIATTR_KPARAM_INFO
	.align		4
.L_101:
        /*0008*/ 	.byte	0x04, 0x17
        /*000a*/ 	.short	(.L_103 - .L_102)
.L_102:
        /*000c*/ 	.word	0x00000000
        /*0010*/ 	.short	0x0007
        /*0012*/ 	.short	0x0020
        /*0014*/ 	.byte	0x00, 0xf5, 0x21, 0x00


	//----- nvinfo : EIATTR_KPARAM_INFO
	.align		4
.L_103:
        /*0018*/ 	.byte	0x04, 0x17
        /*001a*/ 	.short	(.L_105 - .L_104)
.L_104:
        /*001c*/ 	.word	0x00000000
        /*0020*/ 	.short	0x0006
        /*0022*/ 	.short	0x0018
        /*0024*/ 	.byte	0x00, 0xf0, 0x11, 0x00


	//----- nvinfo : EIATTR_KPARAM_INFO
	.align		4
.L_105:
        /*0028*/ 	.byte	0x04, 0x17
        /*002a*/ 	.short	(.L_107 - .L_106)
.L_106:
        /*002c*/ 	.word	0x00000000
        /*0030*/ 	.short	0x0005
        /*0032*/ 	.short	0x0014
        /*0034*/ 	.byte	0x00, 0xf0, 0x11, 0x00


	//----- nvinfo : EIATTR_KPARAM_INFO
	.align		4
.L_107:
        /*0038*/ 	.byte	0x04, 0x17
        /*003a*/ 	.short	(.L_109 - .L_108)
.L_108:
        /*003c*/ 	.word	0x00000000
        /*0040*/ 	.short	0x0004
        /*0042*/ 	.short	0x0010
        /*0044*/ 	.byte	0x00, 0xf0, 0x11, 0x00


	//----- nvinfo : EIATTR_KPARAM_INFO
	.align		4
.L_109:
        /*0048*/ 	.byte	0x04, 0x17
        /*004a*/ 	.short	(.L_111 - .L_110)
.L_110:
        /*004c*/ 	.word	0x00000000
        /*0050*/ 	.short	0x0003
        /*0052*/ 	.short	0x000c
        /*0054*/ 	.byte	0x00, 0xf0, 0x11, 0x00


	//----- nvinfo : EIATTR_KPARAM_INFO
	.align		4
.L_111:
        /*0058*/ 	.byte	0x04, 0x17
        /*005a*/ 	.short	(.L_113 - .L_112)
.L_112:
        /*005c*/ 	.word	0x00000000
        /*0060*/ 	.short	0x0002
        /*0062*/ 	.short	0x0008
        /*0064*/ 	.byte	0x00, 0xf0, 0x11, 0x00


	//----- nvinfo : EIATTR_KPARAM_INFO
	.align		4
.L_113:
        /*0068*/ 	.byte	0x04, 0x17
        /*006a*/ 	.short	(.L_115 - .L_114)
.L_114:
        /*006c*/ 	.word	0x00000000
        /*0070*/ 	.short	0x0001
        /*0072*/ 	.short	0x0004
        /*0074*/ 	.byte	0x00, 0xf0, 0x11, 0x00


	//----- nvinfo : EIATTR_KPARAM_INFO
	.align		4
.L_115:
        /*0078*/ 	.byte	0x04, 0x17
        /*007a*/ 	.short	(.L_117 - .L_116)
.L_116:
        /*007c*/ 	.word	0x00000000
        /*0080*/ 	.short	0x0000
        /*0082*/ 	.short	0x0000
        /*0084*/ 	.byte	0x00, 0xf0, 0x11, 0x00


	//----- nvinfo : EIATTR_SPARSE_MMA_MASK
	.align		4
.L_117:
        /*0088*/ 	.byte	0x03, 0x50
        /*008a*/ 	.short	0x0000


	//----- nvinfo : EIATTR_MAXREG_COUNT
	.align		4
        /*008c*/ 	.byte	0x03, 0x1b
        /*008e*/ 	.short	0x00ff


	//----- nvinfo : EIATTR_NUM_BARRIERS
	.align		4
        /*0090*/ 	.byte	0x02, 0x4c
        /*0092*/ 	.byte	0x01
	.zero		1


	//----- nvinfo : EIATTR_MERCURY_ISA_VERSION
	.align		4
        /*0094*/ 	.byte	0x03, 0x5f
        /*0096*/ 	.short	0x0101


	//----- nvinfo : EIATTR_VRC_CTA_INIT_COUNT
	.align		4
        /*0098*/ 	.byte	0x02, 0x4a
	.zero		1
	.zero		1


	//----- nvinfo : EIATTR_EXIT_INSTR_OFFSETS
	.align		4
        /*009c*/ 	.byte	0x04, 0x1c
        /*009e*/ 	.short	(.L_119 - .L_118)


	//   ....[0]....
.L_118:
        /*00a0*/ 	.word	0x000000b0


	//   ....[1]....
        /*00a4*/ 	.word	0x000006f0


	//----- nvinfo : EIATTR_CBANK_PARAM_SIZE
	.align		4
.L_119:
        /*00a8*/ 	.byte	0x03, 0x19
        /*00aa*/ 	.short	0x0028


	//----- nvinfo : EIATTR_PARAM_CBANK
	.align		4
        /*00ac*/ 	.byte	0x04, 0x0a
        /*00ae*/ 	.short	(.L_121 - .L_120)
	.align		4
.L_120:
        /*00b0*/ 	.word	index@(.nv.constant0._Z6p1_caliiiiiiiPi)
        /*00b4*/ 	.short	0x0380
        /*00b6*/ 	.short	0x0028


	//----- nvinfo : EIATTR_SW_WAR
	.align		4
.L_121:
        /*00b8*/ 	.byte	0x04, 0x36
        /*00ba*/ 	.short	(.L_123 - .L_122)
.L_122:
        /*00bc*/ 	.word	0x00000008
.L_123:


//--------------------- .nv.callgraph             --------------------------
	.section	.nv.callgraph,"",@"SHT_CUDA_CALLGRAPH"
	.align	4
	.sectionentsize	8
	.align		4
        /*0000*/ 	.word	0x00000000
	.align		4
        /*0004*/ 	.word	0xffffffff
	.align		4
        /*0008*/ 	.word	0x00000000
	.align		4
        /*000c*/ 	.word	0xfffffffe
	.align		4
        /*0010*/ 	.word	0x00000000
	.align		4
        /*0014*/ 	.word	0xfffffffd
	.align		4
        /*0018*/ 	.word	0x00000000
	.align		4
        /*001c*/ 	.word	0xfffffffc


//--------------------- .text._Z3caliiiiiiiPi     --------------------------
	.section	.text._Z3caliiiiiiiPi,"ax",@progbits
	.align	128
        .global         _Z3caliiiiiiiPi
        .type           _Z3caliiiiiiiPi,@function
        .size           _Z3caliiiiiiiPi,(.L_x_33 - _Z3caliiiiiiiPi)
        .other          _Z3caliiiiiiiPi,@"STO_CUDA_ENTRY STV_DEFAULT"
_Z3caliiiiiiiPi:
.text._Z3caliiiiiiiPi:
[----:B------:R-:W-:Y:S01]  /*0000*/  LDC R1, c[0x0][0x37c] ;  /* 0x0000df00ff017b82 */ /* 0x000fe20000000800 */
[----:B------:R-:W0:Y:S07]  /*0010*/  S2R R4, SR_TID.X ;  /* 0x0000000000047919 */ /* 0x000e2e0000002100 */
[----:B------:R-:W1:Y:S01]  /*0020*/  S2UR UR4, SR_CTAID.Y ;  /* 0x00000000000479c3 */ /* 0x000e620000002600 */
[----:B------:R-:W1:Y:S01]  /*0030*/  LDCU.64 UR6, c[0x0][0x388] ;  /* 0x00007100ff0677ac */ /* 0x000e620008000a00 */
[----:B------:R-:W2:Y:S06]  /*0040*/  S2R R8, SR_TID.Y ;  /* 0x0000000000087919 */ /* 0x000eac0000002200 */
[----:B------:R-:W3:Y:S08]  /*0050*/  S2UR UR5, SR_CTAID.X ;  /* 0x00000000000579c3 */ /* 0x000ef00000002500 */
[----:B------:R-:W0:Y:S08]  /*0060*/  LDC R15, c[0x0][0x380] ;  /* 0x0000e000ff0f7b82 */ /* 0x000e300000000800 */
[----:B------:R-:W4:Y:S01]  /*0070*/  LDC R14, c[0x0][0x398] ;  /* 0x0000e600ff0e7b82 */ /* 0x000f220000000800 */
[----:B-1----:R-:W-:-:S02]  /*0080*/  UIADD3 UR4, UPT, UPT, UR4, UR6, URZ ;  /* 0x0000000604047290 */ /* 0x002fc4000fffe0ff */
[----:B---3--:R-:W-:-:S04]  /*0090*/  UIADD3 UR5, UPT, UPT, UR5, UR7, URZ ;  /* 0x0000000705057290 */ /* 0x008fc8000fffe0ff */
[C---:B0-----:R-:W-:Y:S02]  /*00a0*/  IMAD R4, R15.reuse, UR4, R4 ;  /* 0x000000040f047c24 */ /* 0x041fe4000f8e0204 */
[----:B--2---:R-:W-:-:S05]  /*00b0*/  IMAD R5, R15, UR5, R8 ;  /* 0x000000050f057c24 */ /* 0x004fca000f8e0208 */
[----:B------:R-:W-:-:S04]  /*00c0*/  VIMNMX R0, PT, PT, R4, R5, !PT ;  /* 0x0000000504007248 */ /* 0x000fc80007fe0100 */
[----:B----4-:R-:W-:-:S13]  /*00d0*/  ISETP.GE.AND P0, PT, R0, R14, PT ;  /* 0x0000000e0000720c */ /* 0x010fda0003f06270 */
[----:B------:R-:W-:Y:S05]  /*00e0*/  @P0 EXIT ;  /* 0x000000000000094d */ /* 0x000fea0003800000 */
[----:B------:R-:W0:Y:S02]  /*00f0*/  LDC R11, c[0x0][0x384] ;  /* 0x0000e100ff0b7b82 */ /* 0x000e240000000800 */
[----:B0-----:R-:W-:-:S05]  /*0100*/  IMAD R9, R15, R11, RZ ;  /* 0x0000000b0f097224 */ /* 0x001fca00078e02ff */
[----:B------:R-:W-:-:S04]  /*0110*/  ISETP.GE.AND P0, PT, R9, R14, PT ;  /* 0x0000000e0900720c */ /* 0x000fc80003f06270 */
[----:B------:R-:W-:-:S13]  /*0120*/  ISETP.LT.OR P0, PT, R15, 0x1, P0 ;  /* 0x000000010f00780c */ /* 0x000fda0000701670 */
[----:B------:R-:W-:Y:S05]  /*0130*/  @P0 EXIT ;  /* 0x000000000000094d */ /* 0x000fea0003800000 */
[C---:B------:R-:W-:Y:S01]  /*0140*/  VIADDMNMX R0, R9.reuse, R15, R14, PT ;  /* 0x0000000f09007246 */ /* 0x040fe2000380010e */
[----:B------:R-:W0:Y:S01]  /*0150*/  LDC.64 R2, c[0x0][0x3a0] ;  /* 0x0000e800ff027b82 */ /* 0x000e220000000a00 */
[----:B------:R-:W-:Y:S01]  /*0160*/  IMAD R5, R4, R14, R5 ;  /* 0x0000000e04057224 */ /* 0x000fe200078e0205 */
[----:B------:R-:W1:Y:S01]  /*0170*/  LDCU.64 UR6, c[0x0][0x358] ;  /* 0x00006b00ff0677ac */ /* 0x000e620008000a00 */
[----:B------:R-:W-:-:S04]  /*0180*/  VIADDMNMX R6, R9, 0x1, R0, !PT ;  /* 0x0000000109067846 */ /* 0x000fc80007800100 */
[C---:B------:R-:W-:Y:S01]  /*0190*/  IADD3 R7, PT, PT, -R9.reuse, R6, RZ ;  /* 0x0000000609077210 */ /* 0x040fe20007ffe1ff */
[----:B------:R-:W-:-:S03]  /*01a0*/  IMAD.IADD R6, R9, 0x1, -R6 ;  /* 0x0000000109067824 */ /* 0x000fc600078e0a06 */
[----:B------:R-:W-:Y:S02]  /*01b0*/  LOP3.LUT P1, R10, R7, 0x3, RZ, 0xc0, !PT ;  /* 0x00000003070a7812 */ /* 0x000fe4000782c0ff */
[----:B------:R-:W-:Y:S01]  /*01c0*/  ISETP.GT.U32.AND P0, PT, R6, -0x4, PT ;  /* 0xfffffffc0600780c */ /* 0x000fe20003f04070 */
[----:B0-----:R-:W-:Y:S01]  /*01d0*/  IMAD.WIDE R2, R5, 0x4, R2 ;  /* 0x0000000405027825 */ /* 0x001fe200078e0202 */
[----:B------:R-:W-:-:S09]  /*01e0*/  MOV R5, R9 ;  /* 0x0000000900057202 */ /* 0x000fd20000000f00 */
[----:B-1----:R-:W-:Y:S05]  /*01f0*/  @!P1 BRA `(.L_x_0) ;  /* 0x0000000000589947 */ /* 0x002fea0003800000 */
[----:B------:R-:W0:Y:S01]  /*0200*/  LDC R16, c[0x0][0x398] ;  /* 0x0000e600ff107b82 */ /* 0x000e220000000800 */
[----:B------:R-:W-:Y:S02]  /*0210*/  IMAD R5, R14, R11, UR5 ;  /* 0x000000050e057e24 */ /* 0x000fe4000f8e020b */
[----:B------:R-:W-:Y:S02]  /*0220*/  IMAD R17, R4, R14, R9 ;  /* 0x0000000e04117224 */ /* 0x000fe400078e0209 */
[----:B------:R-:W-:Y:S02]  /*0230*/  IMAD R15, R5, R15, R8 ;  /* 0x0000000f050f7224 */ /* 0x000fe400078e0208 */
[----:B------:R-:W-:Y:S01]  /*0240*/  IMAD.IADD R5, R9, 0x1, R10 ;  /* 0x0000000109057824 */ /* 0x000fe200078e020a */
[----:B------:R-:W1:Y:S01]  /*0250*/  LDC.64 R6, c[0x0][0x3a0] ;  /* 0x0000e800ff067b82 */ /* 0x000e620000000a00 */
[----:B------:R-:W-:-:S07]  /*0260*/  IADD3 R9, PT, PT, -R10, RZ, RZ ;  /* 0x000000ff0a097210 */ /* 0x000fce0007ffe1ff */
.L_x_1:
[--C-:B-1----:R-:W-:Y:S01]  /*0270*/  IMAD.WIDE R10, R17, 0x4, R6.reuse ;  /* 0x00000004110a7825 */ /* 0x102fe200078e0206 */
[----:B------:R-:W2:Y:S03]  /*0280*/  LDG.E R14, desc[UR6][R2.64] ;  /* 0x00000006020e7981 */ /* 0x000ea6000c1e1900 */
[----:B------:R-:W-:Y:S02]  /*0290*/  IMAD.WIDE R12, R15, 0x4, R6 ;  /* 0x000000040f0c7825 */ /* 0x000fe400078e0206 */
[----:B------:R-:W3:Y:S04]  /*02a0*/  LDG.E R10, desc[UR6][R10.64] ;  /* 0x000000060a0a7981 */ /* 0x000ee8000c1e1900 */
[----:B------:R-:W3:Y:S01]  /*02b0*/  LDG.E R13, desc[UR6][R12.64] ;  /* 0x000000060c0d7981 */ /* 0x000ee2000c1e1900 */
[----:B------:R-:W-:-:S02]  /*02c0*/  IADD3 R9, PT, PT, R9, 0x1, RZ ;  /* 0x0000000109097810 */ /* 0x000fc40007ffe0ff */
[----:B------:R-:W-:Y:S01]  /*02d0*/  IADD3 R17, PT, PT, R17, 0x1, RZ ;  /* 0x0000000111117810 */ /* 0x000fe20007ffe0ff */
[----:B---3--:R-:W-:-:S05]  /*02e0*/  IMAD.IADD R19, R10, 0x1, R13 ;  /* 0x000000010a137824 */ /* 0x008fca00078e020d */
[----:B--2---:R-:W-:Y:S01]  /*02f0*/  ISETP.GE.AND P1, PT, R19, R14, PT ;  /* 0x0000000e1300720c */ /* 0x004fe20003f26270 */
[----:B0-----:R-:W-:-:S12]  /*0300*/  IMAD.MOV.U32 R14, RZ, RZ, R16 ;  /* 0x000000ffff0e7224 */ /* 0x001fd800078e0010 */
[----:B------:R2:W-:Y:S01]  /*0310*/  @!P1 STG.E desc[UR6][R2.64], R19 ;  /* 0x0000001302009986 */ /* 0x0005e2000c101906 */
[----:B------:R-:W-:Y:S01]  /*0320*/  BAR.SYNC.DEFER_BLOCKING 0x0 ;  /* 0x0000000000007b1d */ /* 0x000fe20000010000 */
[----:B------:R-:W-:Y:S01]  /*0330*/  ISETP.NE.AND P1, PT, R9, RZ, PT ;  /* 0x000000ff0900720c */ /* 0x000fe20003f25270 */
[----:B------:R-:W-:-:S12]  /*0340*/  IMAD.IADD R15, R15, 0x1, R14 ;  /* 0x000000010f0f7824 */ /* 0x000fd800078e020e */
[----:B--2---:R-:W-:Y:S05]  /*0350*/  @P1 BRA `(.L_x_1) ;  /* 0xfffffffc00c41947 */ /* 0x004fea000383ffff */
.L_x_0:
[----:B------:R-:W-:Y:S05]  /*0360*/  @P0 EXIT ;  /* 0x000000000000094d */ /* 0x000fea0003800000 */
[----:B------:R-:W0:Y:S01]  /*0370*/  LDC R7, c[0x0][0x380] ;  /* 0x0000e000ff077b82 */ /* 0x000e220000000800 */
[-C--:B------:R-:W-:Y:S02]  /*0380*/  IMAD R8, R5, R14.reuse, R8 ;  /* 0x0000000e05087224 */ /* 0x080fe400078e0208 */
[----:B------:R-:W-:Y:S02]  /*0390*/  IMAD R4, R4, R14, R5 ;  /* 0x0000000e04047224 */ /* 0x000fe400078e0205 */
[----:B0-----:R-:W-:-:S07]  /*03a0*/  IMAD R8, R7, UR5, R8 ;  /* 0x0000000507087c24 */ /* 0x001fce000f8e0208 */
.L_x_2:
[----:B------:R-:W0:Y:S01]  /*03b0*/  LDC.64 R10, c[0x0][0x3a0] ;  /* 0x0000e800ff0a7b82 */ /* 0x000e220000000a00 */
[----:B------:R-:W2:Y:S07]  /*03c0*/  LDG.E R14, desc[UR6][R2.64] ;  /* 0x00000006020e7981 */ /* 0x000eae000c1e1900 */
[----:B------:R-:W1:Y:S01]  /*03d0*/  LDC R9, c[0x0][0x398] ;  /* 0x0000e600ff097b82 */ /* 0x000e620000000800 */
[----:B0-----:R-:W-:-:S04]  /*03e0*/  IMAD.WIDE R6, R4, 0x4, R10 ;  /* 0x0000000404067825 */ /* 0x001fc800078e020a */
[----:B------:R-:W-:Y:S01]  /*03f0*/  IMAD.WIDE R10, R8, 0x4, R10 ;  /* 0x00000004080a7825 */ /* 0x000fe200078e020a */
[----:B------:R-:W3:Y:S04]  /*0400*/  LDG.E R12, desc[UR6][R6.64] ;  /* 0x00000006060c7981 */ /* 0x000ee8000c1e1900 */
[----:B------:R-:W3:Y:S02]  /*0410*/  LDG.E R13, desc[UR6][R10.64] ;  /* 0x000000060a0d7981 */ /* 0x000ee4000c1e1900 */
[----:B---3--:R-:W-:-:S04]  /*0420*/  IADD3 R17, PT, PT, R12, R13, RZ ;  /* 0x0000000d0c117210 */ /* 0x008fc80007ffe0ff */
[----:B--2---:R-:W-:-:S13]  /*0430*/  ISETP.GE.AND P0, PT, R17, R14, PT ;  /* 0x0000000e1100720c */ /* 0x004fda0003f06270 */
[----:B------:R0:W-:Y:S01]  /*0440*/  @!P0 STG.E desc[UR6][R2.64], R17 ;  /* 0x0000001102008986 */ /* 0x0001e2000c101906 */
[----:B------:R-:W-:Y:S01]  /*0450*/  BAR.SYNC.DEFER_BLOCKING 0x0 ;  /* 0x0000000000007b1d */ /* 0x000fe20000010000 */
[----:B-1----:R-:W-:-:S05]  /*0460*/  IMAD.WIDE R12, R9, 0x4, R10 ;  /* 0x00000004090c7825 */ /* 0x002fca00078e020a */
[----:B------:R-:W2:Y:S04]  /*0470*/  LDG.E R14, desc[UR6][R6.64+0x4] ;  /* 0x00000406060e7981 */ /* 0x000ea8000c1e1900 */
[----:B------:R-:W2:Y:S04]  /*0480*/  LDG.E R15, desc[UR6][R12.64] ;  /* 0x000000060c0f7981 */ /* 0x000ea8000c1e1900 */
[----:B------:R-:W3:Y:S01]  /*0490*/  LDG.E R16, desc[UR6][R2.64] ;  /* 0x0000000602107981 */ /* 0x000ee2000c1e1900 */
[----:B--2---:R-:W-:-:S05]  /*04a0*/  IMAD.IADD R19, R14, 0x1, R15 ;  /* 0x000000010e137824 */ /* 0x004fca00078e020f */
[----:B---3--:R-:W-:-:S13]  /*04b0*/  ISETP.GE.AND P0, PT, R19, R16, PT ;  /* 0x000000101300720c */ /* 0x008fda0003f06270 */
[----:B------:R1:W-:Y:S01]  /*04c0*/  @!P0 STG.E desc[UR6][R2.64], R19 ;  /* 0x0000001302008986 */ /* 0x0003e2000c101906 */
[----:B------:R-:W-:Y:S01]  /*04d0*/  BAR.SYNC.DEFER_BLOCKING 0x0 ;  /* 0x0000000000007b1d */ /* 0x000fe20000010000 */
[----:B------:R-:W-:-:S05]  /*04e0*/  IMAD.WIDE R14, R9, 0x4, R12 ;  /* 0x00000004090e7825 */ /* 0x000fca00078e020c */
[----:B------:R-:W0:Y:S04]  /*04f0*/  LDG.E R11, desc[UR6][R14.64] ;  /* 0x000000060e0b7981 */ /* 0x000e28000c1e1900 */
[----:B------:R-:W0:Y:S04]  /*0500*/  LDG.E R10, desc[UR6][R6.64+0x8] ;  /* 0x00000806060a7981 */ /* 0x000e28000c1e1900 */
[----:B------:R-:W2:Y:S01]  /*0510*/  LDG.E R16, desc[UR6][R2.64] ;  /* 0x0000000602107981 */ /* 0x000ea2000c1e1900 */
[----:B0-----:R-:W-:-:S04]  /*0520*/  IADD3 R17, PT, PT, R10, R11, RZ ;  /* 0x0000000b0a117210 */ /* 0x001fc80007ffe0ff */
[----:B--2---:R-:W-:-:S13]  /*0530*/  ISETP.GE.AND P0, PT, R17, R16, PT ;  /* 0x000000101100720c */ /* 0x004fda0003f06270 */
[----:B------:R1:W-:Y:S01]  /*0540*/  @!P0 STG.E desc[UR6][R2.64], R17 ;  /* 0x0000001102008986 */ /* 0x0003e2000c101906 */
[----:B------:R-:W-:Y:S01]  /*0550*/  BAR.SYNC.DEFER_BLOCKING 0x0 ;  /* 0x0000000000007b1d */ /* 0x000fe20000010000 */
[----:B------:R-:W-:-:S05]  /*0560*/  IMAD.WIDE R10, R9, 0x4, R14 ;  /* 0x00000004090a7825 */ /* 0x000fca00078e020e */
[----:B------:R-:W2:Y:S04]  /*0570*/  LDG.E R12, desc[UR6][R6.64+0xc] ;  /* 0x00000c06060c7981 */ /* 0x000ea8000c1e1900 */
[----:B------:R-:W2:Y:S04]  /*0580*/  LDG.E R11, desc[UR6][R10.64] ;  /* 0x000000060a0b7981 */ /* 0x000ea8000c1e1900 */
[----:B------:R-:W3:Y:S01]  /*0590*/  LDG.E R13, desc[UR6][R2.64] ;  /* 0x00000006020d7981 */ /* 0x000ee2000c1e1900 */
[----:B------:R-:W-:Y:S01]  /*05a0*/  VIADD R5, R5, 0x4 ;  /* 0x0000000405057836 */ /* 0x000fe20000000000 */
[----:B------:R-:W-:-:S02]  /*05b0*/  LEA R8, R9, R8, 0x2 ;  /* 0x0000000809087211 */ /* 0x000fc400078e10ff */
[----:B------:R-:W-:Y:S02]  /*05c0*/  IADD3 R4, PT, PT, R4, 0x4, RZ ;  /* 0x0000000404047810 */ /* 0x000fe40007ffe0ff */
[----:B--2---:R-:W-:-:S04]  /*05d0*/  IADD3 R12, PT, PT, R12, R11, RZ ;  /* 0x0000000b0c0c7210 */ /* 0x004fc80007ffe0ff */
[----:B---3--:R-:W-:-:S13]  /*05e0*/  ISETP.GE.AND P0, PT, R12, R13, PT ;  /* 0x0000000d0c00720c */ /* 0x008fda0003f06270 */
[----:B------:R1:W-:Y:S01]  /*05f0*/  @!P0 STG.E desc[UR6][R2.64], R12 ;  /* 0x0000000c02008986 */ /* 0x0003e2000c101906 */
[----:B------:R-:W-:Y:S01]  /*0600*/  BAR.SYNC.DEFER_BLOCKING 0x0 ;  /* 0x0000000000007b1d */ /* 0x000fe20000010000 */
[----:B------:R-:W-:-:S13]  /*0610*/  ISETP.GE.AND P0, PT, R5, R0, PT ;  /* 0x000000000500720c */ /* 0x000fda0003f06270 */
[----:B-1----:R-:W-:Y:S05]  /*0620*/  @!P0 BRA `(.L_x_2) ;  /* 0xfffffffc00608947 */ /* 0x002fea000383ffff */
[----:B------:R-:W-:Y:S05]  /*0630*/  EXIT ;  /* 0x000000000000794d */ /* 0x000fea0003800000 */
.L_x_3:
[----:B------:R-:W-:-:S00]  /*0640*/  BRA `(.L_x_3) ;  /* 0xfffffffc00fc7947 */ /* 0x000fc0000383ffff */
[----:B------:R-:W-:-:S00]  /*0650*/  NOP ;  /* 0x0000000000007918 */ /* 0x000fc00000000000 */
        /* <DEDUP_REMOVED lines=10> */
.L_x_33:


//--------------------- .text._Z6p3_caliiiiiiiPi  --------------------------
	.section	.text._Z6p3_caliiiiiiiPi,"ax",@progbits
	.align	128
        .global         _Z6p3_caliiiiiiiPi
        .type           _Z6p3_caliiiiiiiPi,@function
        .size           _Z6p3_caliiiiiiiPi,(.L_x_34 - _Z6p3_caliiiiiiiPi)
        .other          _Z6p3_caliiiiiiiPi,@"STO_CUDA_ENTRY STV_DEFAULT"
_Z6p3_caliiiiiiiPi:
.text._Z6p3_caliiiiiiiPi:
[----:B------:R-:W-:Y:S01]  /*0000*/  LDC R1, c[0x0][0x37c] ;  /* 0x0000df00ff017b82 */ /* 0x000fe20000000800 */
[----:B------:R-:W0:Y:S07]  /*0010*/  S2R R8, SR_TID.Y ;  /* 0x0000000000087919 */ /* 0x000e2e0000002200 */
[----:B------:R-:W1:Y:S01]  /*0020*/  S2UR UR4, SR_CTAID.Y ;  /* 0x00000000000479c3 */ /* 0x000e620000002600 */
[----:B------:R-:W1:Y:S01]  /*0030*/  LDCU.64 UR6, c[0x0][0x388] ;  /* 0x00007100ff0677ac */ /* 0x000e620008000a00 */
[----:B------:R-:W2:Y:S06]  /*0040*/  S2R R9, SR_TID.X ;  /* 0x0000000000097919 */ /* 0x000eac0000002100 */
        /* <DEDUP_REMOVED lines=10> */
[----:B------:R-:W0:Y:S01]  /*00f0*/  LDCU.64 UR6, c[0x0][0x3a0] ;  /* 0x00007400ff0677ac */ /* 0x000e220008000a00 */
[----:B------:R-:W-:Y:S01]  /*0100*/  IMAD R11, R0, R25, R3 ;  /* 0x00000019000b7224 */ /* 0x000fe200078e0203 */
[----:B------:R-:W1:Y:S01]  /*0110*/  LDC R22, c[0x0][0x384] ;  /* 0x0000e100ff167b82 */ /* 0x000e620000000800 */
[----:B------:R-:W2:Y:S01]  /*0120*/  LDCU.64 UR8, c[0x0][0x358] ;  /* 0x00006b00ff0877ac */ /* 0x000ea20008000a00 */
[----:B0-----:R-:W-:Y:S02]  /*0130*/  MOV R12, UR6 ;  /* 0x00000006000c7c02 */ /* 0x001fe40008000f00 */
[----:B------:R-:W-:-:S03]  /*0140*/  MOV R13, UR7 ;  /* 0x00000007000d7c02 */ /* 0x000fc60008000f00 */
[----:B------:R-:W-:-:S05]  /*0150*/  IMAD.WIDE R10, R11, 0x4, R12 ;  /* 0x000000040b0a7825 */ /* 0x000fca00078e020c */
[----:B--2---:R-:W2:Y:S01]  /*0160*/  LDG.E R7, desc[UR8][R10.64] ;  /* 0x000000080a077981 */ /* 0x004ea2000c1e1900 */
[----:B------:R-:W0:Y:S01]  /*0170*/  S2UR UR7, SR_CgaCtaId ;  /* 0x00000000000779c3 */ /* 0x000e220000008800 */
[----:B------:R-:W-:Y:S01]  /*0180*/  UMOV UR4, 0x400 ;  /* 0x0000040000047882 */ /* 0x000fe20000000000 */
[----:B------:R-:W-:Y:S01]  /*0190*/  IMAD R6, R8, R15, R9 ;  /* 0x0000000f08067224 */ /* 0x000fe200078e0209 */
[----:B------:R-:W-:Y:S01]  /*01a0*/  UIADD3 UR6, UPT, UPT, UR4, 0x1180, URZ ;  /* 0x0000118004067890 */ /* 0x000fe2000fffe0ff */
[----:B-1----:R-:W-:-:S05]  /*01b0*/  IMAD R18, R15, R22, RZ ;  /* 0x000000160f127224 */ /* 0x002fca00078e02ff */
[----:B------:R-:W-:-:S04]  /*01c0*/  ISETP.GE.AND P0, PT, R18, R25, PT ;  /* 0x000000191200720c */ /* 0x000fc80003f06270 */
[----:B------:R-:W-:Y:S01]  /*01d0*/  ISETP.LT.OR P0, PT, R15, 0x1, P0 ;  /* 0x000000010f00780c */ /* 0x000fe20000701670 */
[----:B0-----:R-:W-:-:S06]  /*01e0*/  ULEA UR6, UR7, UR6, 0x18 ;  /* 0x0000000607067291 */ /* 0x001fcc000f8ec0ff */
[----:B------:R-:W-:-:S05]  /*01f0*/  LEA R6, R6, UR6, 0x2 ;  /* 0x0000000606067c11 */ /* 0x000fca000f8e10ff */
[----:B--2---:R0:W-:Y:S01]  /*0200*/  STS [R6], R7 ;  /* 0x0000000706007388 */ /* 0x0041e20000000800 */
[----:B------:R-:W-:Y:S05]  /*0210*/  @P0 BRA `(.L_x_4) ;  /* 0x0000001000600947 */ /* 0x000fea0003800000 */
[C---:B------:R-:W-:Y:S01]  /*0220*/  VIADDMNMX R5, R18.reuse, R15, R25, PT ;  /* 0x0000000f12057246 */ /* 0x040fe20003800119 */
[----:B------:R-:W-:Y:S01]  /*0230*/  UIADD3 UR6, UPT, UPT, UR4, 0x80, URZ ;  /* 0x0000008004067890 */ /* 0x000fe2000fffe0ff */
[----:B------:R-:W-:Y:S01]  /*0240*/  MOV R4, R18 ;  /* 0x0000001200047202 */ /* 0x000fe20000000f00 */
[----:B------:R-:W-:Y:S01]  /*0250*/  ULEA UR4, UR7, UR4, 0x18 ;  /* 0x0000000407047291 */ /* 0x000fe2000f8ec0ff */
[----:B------:R-:W-:Y:S01]  /*0260*/  VIADDMNMX R19, R18, 0x1, R5, !PT ;  /* 0x0000000112137846 */ /* 0x000fe20007800105 */
[----:B------:R-:W-:-:S04]  /*0270*/  ULEA UR6, UR7, UR6, 0x18 ;  /* 0x0000000607067291 */ /* 0x000fc8000f8ec0ff */
[----:B------:R-:W-:Y:S01]  /*0280*/  IMAD.IADD R2, R19, 0x1, -R18 ;  /* 0x0000000113027824 */ /* 0x000fe200078e0a12 */
[----:B------:R-:W-:-:S04]  /*0290*/  LEA R3, R8, UR4, 0x2 ;  /* 0x0000000408037c11 */ /* 0x000fc8000f8e10ff */
[----:B------:R-:W-:Y:S02]  /*02a0*/  LOP3.LUT P0, R14, R2, 0x3, RZ, 0xc0, !PT ;  /* 0x00000003020e7812 */ /* 0x000fe4000780c0ff */
[----:B------:R-:W-:-:S11]  /*02b0*/  LEA R2, R9, UR6, 0x2 ;  /* 0x0000000609027c11 */ /* 0x000fd6000f8e10ff */
[----:B------:R-:W-:Y:S05]  /*02c0*/  @!P0 BRA `(.L_x_5) ;  /* 0x0000000000608947 */ /* 0x000fea0003800000 */
[----:B------:R-:W1:Y:S01]  /*02d0*/  LDC R20, c[0x0][0x398] ;  /* 0x0000e600ff147b82 */ /* 0x000e620000000800 */
[----:B------:R-:W-:Y:S01]  /*02e0*/  IMAD R22, R25, R22, UR5 ;  /* 0x0000000519167e24 */ /* 0x000fe2000f8e0216 */
[----:B------:R-:W-:Y:S01]  /*02f0*/  MOV R4, R18 ;  /* 0x0000001200047202 */ /* 0x000fe20000000f00 */
[----:B------:R-:W-:Y:S02]  /*0300*/  IMAD R21, R0, R25, R18 ;  /* 0x0000001900157224 */ /* 0x000fe400078e0212 */
[----:B------:R-:W-:Y:S02]  /*0310*/  IMAD R22, R22, R15, R9 ;  /* 0x0000000f16167224 */ /* 0x000fe400078e0209 */
[----:B------:R-:W-:Y:S01]  /*0320*/  IMAD.MOV R23, RZ, RZ, -R14 ;  /* 0x000000ffff177224 */ /* 0x000fe200078e0a0e */
[----:B------:R-:W2:Y:S06]  /*0330*/  LDC.64 R12, c[0x0][0x3a0] ;  /* 0x0000e800ff0c7b82 */ /* 0x000eac0000000a00 */
.L_x_6:
[----:B--2---:R-:W-:-:S04]  /*0340*/  IMAD.WIDE R14, R21, 0x4, R12 ;  /* 0x00000004150e7825 */ /* 0x004fc800078e020c */
[----:B------:R-:W-:Y:S02]  /*0350*/  IMAD.WIDE R16, R22, 0x4, R12 ;  /* 0x0000000416107825 */ /* 0x000fe400078e020c */
[----:B------:R-:W2:Y:S04]  /*0360*/  LDG.E R14, desc[UR8][R14.64] ;  /* 0x000000080e0e7981 */ /* 0x000ea8000c1e1900 */
[----:B------:R-:W2:Y:S01]  /*0370*/  LDG.E R17, desc[UR8][R16.64] ;  /* 0x0000000810117981 */ /* 0x000ea2000c1e1900 */
[----:B------:R-:W-:Y:S01]  /*0380*/  IADD3 R23, PT, PT, R23, 0x1, RZ ;  /* 0x0000000117177810 */ /* 0x000fe20007ffe0ff */
[----:B------:R-:W-:Y:S01]  /*0390*/  VIADD R4, R4, 0x1 ;  /* 0x0000000104047836 */ /* 0x000fe20000000000 */
[----:B-1----:R-:W-:Y:S02]  /*03a0*/  MOV R25, R20 ;  /* 0x0000001400197202 */ /* 0x002fe40000000f00 */
[----:B------:R-:W-:-:S02]  /*03b0*/  ISETP.NE.AND P1, PT, R23, RZ, PT ;  /* 0x000000ff1700720c */ /* 0x000fc40003f25270 */
[----:B------:R-:W-:Y:S01]  /*03c0*/  IADD3 R21, PT, PT, R21, 0x1, RZ ;  /* 0x0000000115157810 */ /* 0x000fe20007ffe0ff */
[----:B------:R-:W-:Y:S02]  /*03d0*/  IMAD.IADD R22, R22, 0x1, R25 ;  /* 0x0000000116167824 */ /* 0x000fe400078e0219 */
[----:B--23--:R-:W-:-:S05]  /*03e0*/  IMAD.IADD R24, R14, 0x1, R17 ;  /* 0x000000010e187824 */ /* 0x00cfca00078e0211 */
[----:B------:R-:W-:-:S13]  /*03f0*/  ISETP.GE.AND P0, PT, R24, R7, PT ;  /* 0x000000071800720c */ /* 0x000fda0003f06270 */
[----:B------:R3:W-:Y:S01]  /*0400*/  @!P0 STS [R6], R24 ;  /* 0x0000001806008388 */ /* 0x0007e20000000800 */
[----:B0-----:R-:W-:Y:S01]  /*0410*/  @!P0 IMAD.MOV.U32 R7, RZ, RZ, R24 ;  /* 0x000000ffff078224 */ /* 0x001fe200078e0018 */
[----:B------:R-:W-:Y:S06]  /*0420*/  @P1 BRA `(.L_x_6) ;  /* 0xfffffffc00c41947 */ /* 0x000fec000383ffff */
[----:B------:R-:W-:Y:S01]  /*0430*/  MOV R22, R14 ;  /* 0x0000000e00167202 */ /* 0x000fe20000000f00 */
[----:B------:R-:W-:-:S07]  /*0440*/  IMAD.MOV.U32 R21, RZ, RZ, R17 ;  /* 0x000000ffff157224 */ /* 0x000fce00078e0011 */
.L_x_5:
[----:B------:R-:W-:-:S04]  /*0450*/  IADD3 R19, PT, PT, R18, -R19, RZ ;  /* 0x8000001312137210 */ /* 0x000fc80007ffe0ff */
[----:B------:R-:W-:-:S13]  /*0460*/  ISETP.GT.U32.AND P0, PT, R19, -0x4, PT ;  /* 0xfffffffc1300780c */ /* 0x000fda0003f04070 */
[----:B------:R-:W-:Y:S05]  /*0470*/  @P0 BRA `(.L_x_7) ;  /* 0x0000000c00c00947 */ /* 0x000fea0003800000 */
[----:B------:R-:W1:Y:S01]  /*0480*/  LDC R14, c[0x0][0x380] ;  /* 0x0000e000ff0e7b82 */ /* 0x000e620000000800 */
[--C-:B------:R-:W-:Y:S01]  /*0490*/  IMAD.IADD R15, R5, 0x1, -R4.reuse ;  /* 0x00000001050f7824 */ /* 0x100fe200078e0a04 */
[----:B------:R-:W-:Y:S01]  /*04a0*/  PLOP3.LUT P0, PT, PT, PT, PT, 0x80, 0x8 ;  /* 0x000000000008781c */ /* 0x000fe20003f0f070 */
[-C--:B------:R-:W-:Y:S02]  /*04b0*/  IMAD R27, R4, R25.reuse, R9 ;  /* 0x00000019041b7224 */ /* 0x080fe400078e0209 */
[----:B------:R-:W-:Y:S01]  /*04c0*/  IMAD R0, R0, R25, R4 ;  /* 0x0000001900007224 */ /* 0x000fe200078e0204 */
[----:B------:R-:W-:Y:S01]  /*04d0*/  ISETP.GT.AND P1, PT, R15, 0xc, PT ;  /* 0x0000000c0f00780c */ /* 0x000fe20003f24270 */
[----:B-1----:R-:W-:-:S12]  /*04e0*/  IMAD R27, R14, UR5, R27 ;  /* 0x000000050e1b7c24 */ /* 0x002fd8000f8e021b */
[----:B------:R-:W-:Y:S05]  /*04f0*/  @!P1 BRA `(.L_x_8) ;  /* 0x0000000800149947 */ /* 0x000fea0003800000 */
[----:B------:R-:W1:Y:S01]  /*0500*/  LDC R25, c[0x0][0x398] ;  /* 0x0000e600ff197b82 */ /* 0x000e620000000800 */
[----:B------:R-:W-:Y:S02]  /*0510*/  PLOP3.LUT P0, PT, PT, PT, PT, 0x8, 0x80 ;  /* 0x000000000080781c */ /* 0x000fe40003f0e170 */
[----:B------:R-:W-:-:S05]  /*0520*/  IADD3 R23, PT, PT, R5, -0xc, RZ ;  /* 0xfffffff405177810 */ /* 0x000fca0007ffe0ff */
[----:B------:R-:W2:Y:S06]  /*0530*/  LDC.64 R12, c[0x0][0x3a0] ;  /* 0x0000e800ff0c7b82 */ /* 0x000eac0000000a00 */
.L_x_9:
[----:B--2---:R-:W-:-:S04]  /*0540*/  IMAD.WIDE R20, R27, 0x4, R12 ;  /* 0x000000041b147825 */ /* 0x004fc800078e020c */
[----:B------:R-:W-:Y:S01]  /*0550*/  IMAD.WIDE R16, R0, 0x4, R12 ;  /* 0x0000000400107825 */ /* 0x000fe200078e020c */
[----:B------:R-:W2:Y:S03]  /*0560*/  LDG.E R15, desc[UR8][R20.64] ;  /* 0x00000008140f7981 */ /* 0x000ea6000c1e1900 */
[----:B01----:R-:W-:Y:S01]  /*0570*/  IMAD.WIDE R18, R25, 0x4, R20 ;  /* 0x0000000419127825 */ /* 0x003fe200078e0214 */
[----:B------:R-:W2:Y:S04]  /*0580*/  LDG.E R22, desc[UR8][R16.64] ;  /* 0x0000000810167981 */ /* 0x000ea8000c1e1900 */
[----:B---3--:R-:W3:Y:S04]  /*0590*/  LDG.E R24, desc[UR8][R16.64+0x4] ;  /* 0x0000040810187981 */ /* 0x008ee8000c1e1900 */
[----:B------:R-:W3:Y:S04]  /*05a0*/  LDG.E R29, desc[UR8][R18.64] ;  /* 0x00000008121d7981 */ /* 0x000ee8000c1e1900 */
[----:B------:R-:W4:Y:S01]  /*05b0*/  LDG.E R28, desc[UR8][R16.64+0xc] ;  /* 0x00000c08101c7981 */ /* 0x000f22000c1e1900 */
[----:B--2---:R-:W-:-:S02]  /*05c0*/  IMAD.IADD R22, R22, 0x1, R15 ;  /* 0x0000000116167824 */ /* 0x004fc400078e020f */
[----:B------:R-:W-:-:S05]  /*05d0*/  IMAD.WIDE R14, R25, 0x4, R18 ;  /* 0x00000004190e7825 */ /* 0x000fca00078e0212 */
[----:B------:R-:W2:Y:S01]  /*05e0*/  LDG.E R26, desc[UR8][R14.64] ;  /* 0x000000080e1a7981 */ /* 0x000ea2000c1e1900 */
[----:B---3--:R-:W-:Y:S01]  /*05f0*/  IADD3 R24, PT, PT, R24, R29, RZ ;  /* 0x0000001d18187210 */ /* 0x008fe20007ffe0ff */
[----:B------:R-:W-:Y:S02]  /*0600*/  IMAD.WIDE R20, R25, 0x4, R14 ;  /* 0x0000000419147825 */ /* 0x000fe400078e020e */
[----:B------:R1:W2:Y:S04]  /*0610*/  LDG.E R29, desc[UR8][R16.64+0x8] ;  /* 0x00000808101d7981 */ /* 0x0002a8000c1e1900 */
[----:B------:R-:W4:Y:S01]  /*0620*/  LDG.E R21, desc[UR8][R20.64] ;  /* 0x0000000814157981 */ /* 0x000f22000c1e1900 */
[----:B------:R-:W-:-:S13]  /*0630*/  ISETP.GE.AND P1, PT, R22, R7, PT ;  /* 0x000000071600720c */ /* 0x000fda0003f26270 */
[----:B0-----:R-:W-:-:S05]  /*0640*/  @!P1 IMAD.MOV.U32 R7, RZ, RZ, R22 ;  /* 0x000000ffff079224 */ /* 0x001fca00078e0016 */
[----:B------:R-:W-:Y:S01]  /*0650*/  ISETP.GE.AND P2, PT, R24, R7, PT ;  /* 0x000000071800720c */ /* 0x000fe20003f46270 */
[----:B-1----:R-:W-:Y:S01]  /*0660*/  VIADD R17, R0, 0x4 ;  /* 0x0000000400117836 */ /* 0x002fe20000000000 */
[----:B------:R-:W-:-:S03]  /*0670*/  LEA R27, R25, R27, 0x2 ;  /* 0x0000001b191b7211 */ /* 0x000fc600078e10ff */
[----:B------:R-:W-:Y:S01]  /*0680*/  IMAD.WIDE R16, R17, 0x4, R12 ;  /* 0x0000000411107825 */ /* 0x000fe200078e020c */
[----:B------:R-:W-:Y:S04]  /*0690*/  @!P1 STS [R6], R22 ;  /* 0x0000001606009388 */ /* 0x000fe80000000800 */
[----:B------:R-:W3:Y:S03]  /*06a0*/  LDG.E R14, desc[UR8][R16.64] ;  /* 0x00000008100e7981 */ /* 0x000ee6000c1e1900 */
[----:B------:R-:W-:Y:S01]  /*06b0*/  @!P2 IMAD.MOV.U32 R7, RZ, RZ, R24 ;  /* 0x000000ffff07a224 */ /* 0x000fe200078e0018 */
[----:B------:R-:W-:Y:S01]  /*06c0*/  @!P2 STS [R6], R24 ;  /* 0x000000180600a388 */ /* 0x000fe20000000800 */
[----:B--2---:R-:W-:-:S04]  /*06d0*/  IADD3 R26, PT, PT, R29, R26, RZ ;  /* 0x0000001a1d1a7210 */ /* 0x004fc80007ffe0ff */
[----:B------:R-:W-:Y:S02]  /*06e0*/  ISETP.GE.AND P3, PT, R26, R7, PT ;  /* 0x000000071a00720c */ /* 0x000fe40003f66270 */
[----:B----4-:R-:W-:Y:S01]  /*06f0*/  IADD3 R28, PT, PT, R28, R21, RZ ;  /* 0x000000151c1c7210 */ /* 0x010fe20007ffe0ff */
[----:B------:R-:W-:-:S05]  /*0700*/  IMAD.WIDE R20, R27, 0x4, R12 ;  /* 0x000000041b147825 */ /* 0x000fca00078e020c */
[----:B------:R-:W3:Y:S01]  /*0710*/  LDG.E R15, desc[UR8][R20.64] ;  /* 0x00000008140f7981 */ /* 0x000ee2000c1e1900 */
[----:B------:R-:W-:-:S04]  /*0720*/  IMAD.WIDE R18, R25, 0x4, R20 ;  /* 0x0000000419127825 */ /* 0x000fc800078e0214 */
[----:B------:R-:W-:Y:S01]  /*0730*/  @!P3 IMAD.MOV.U32 R7, RZ, RZ, R26 ;  /* 0x000000ffff07b224 */ /* 0x000fe200078e001a */
[----:B------:R0:W-:Y:S04]  /*0740*/  @!P3 STS [R6], R26 ;  /* 0x0000001a0600b388 */ /* 0x0001e80000000800 */
[----:B------:R-:W2:Y:S04]  /*0750*/  LDG.E R29, desc[UR8][R18.64] ;  /* 0x00000008121d7981 */ /* 0x000ea8000c1e1900 */
[----:B0-----:R-:W2:Y:S01]  /*0760*/  LDG.E R26, desc[UR8][R16.64+0x4] ;  /* 0x00000408101a7981 */ /* 0x001ea2000c1e1900 */
[----:B------:R-:W-:-:S13]  /*0770*/  ISETP.GE.AND P4, PT, R28, R7, PT ;  /* 0x000000071c00720c */ /* 0x000fda0003f86270 */
[----:B------:R0:W-:Y:S01]  /*0780*/  @!P4 STS [R6], R28 ;  /* 0x0000001c0600c388 */ /* 0x0001e20000000800 */
[----:B------:R-:W-:-:S03]  /*0790*/  @!P4 MOV R7, R28 ;  /* 0x0000001c0007c202 */ /* 0x000fc60000000f00 */
[----:B0-----:R-:W4:Y:S01]  /*07a0*/  LDG.E R28, desc[UR8][R16.64+0xc] ;  /* 0x00000c08101c7981 */ /* 0x001f22000c1e1900 */
[----:B---3--:R-:W-:Y:S02]  /*07b0*/  IMAD.IADD R22, R14, 0x1, R15 ;  /* 0x000000010e167824 */ /* 0x008fe400078e020f */
[----:B------:R-:W-:-:S04]  /*07c0*/  IMAD.WIDE R14, R25, 0x4, R18 ;  /* 0x00000004190e7825 */ /* 0x000fc800078e0212 */
[----:B------:R-:W-:-:S06]  /*07d0*/  IMAD.WIDE R20, R25, 0x4, R14 ;  /* 0x0000000419147825 */ /* 0x000fcc00078e020e */
[----:B------:R-:W4:Y:S01]  /*07e0*/  LDG.E R21, desc[UR8][R20.64] ;  /* 0x0000000814157981 */ /* 0x000f22000c1e1900 */
[----:B--2---:R-:W-:-:S03]  /*07f0*/  IADD3 R24, PT, PT, R26, R29, RZ ;  /* 0x0000001d1a187210 */ /* 0x004fc60007ffe0ff */
[----:B------:R-:W2:Y:S04]  /*0800*/  LDG.E R29, desc[UR8][R16.64+0x8] ;  /* 0x00000808101d7981 */ /* 0x000ea8000c1e1900 */
[----:B------:R0:W2:Y:S01]  /*0810*/  LDG.E R26, desc[UR8][R14.64] ;  /* 0x000000080e1a7981 */ /* 0x0000a2000c1e1900 */
[----:B------:R-:W-:-:S13]  /*0820*/  ISETP.GE.AND P1, PT, R22, R7, PT ;  /* 0x000000071600720c */ /* 0x000fda0003f26270 */
[----:B------:R-:W-:-:S05]  /*0830*/  @!P1 IMAD.MOV.U32 R7, RZ, RZ, R22 ;  /* 0x000000ffff079224 */ /* 0x000fca00078e0016 */
[----:B------:R-:W-:Y:S02]  /*0840*/  ISETP.GE.AND P2, PT, R24, R7, PT ;  /* 0x000000071800720c */ /* 0x000fe40003f46270 */
[----:B------:R-:W-:Y:S01]  /*0850*/  LEA R27, R25, R27, 0x2 ;  /* 0x0000001b191b7211 */ /* 0x000fe200078e10ff */
[----:B0-----:R-:W-:-:S10]  /*0860*/  VIADD R15, R0, 0x8 ;  /* 0x00000008000f7836 */ /* 0x001fd40000000000 */
[----:B------:R-:W-:Y:S02]  /*0870*/  @!P2 IMAD.MOV.U32 R7, RZ, RZ, R24 ;  /* 0x000000ffff07a224 */ /* 0x000fe400078e0018 */
[--C-:B------:R-:W-:Y:S01]  /*0880*/  IMAD.WIDE R14, R15, 0x4, R12.reuse ;  /* 0x000000040f0e7825 */ /* 0x100fe200078e020c */
[----:B------:R-:W-:Y:S04]  /*0890*/  @!P1 STS [R6], R22 ;  /* 0x0000001606009388 */ /* 0x000fe80000000800 */
[----:B------:R-:W3:Y:S04]  /*08a0*/  LDG.E R16, desc[UR8][R14.64] ;  /* 0x000000080e107981 */ /* 0x000ee8000c1e1900 */
[----:B------:R-:W-:Y:S01]  /*08b0*/  @!P2 STS [R6], R24 ;  /* 0x000000180600a388 */ /* 0x000fe20000000800 */
[----:B----4-:R-:W-:Y:S01]  /*08c0*/  IADD3 R28, PT, PT, R28, R21, RZ ;  /* 0x000000151c1c7210 */ /* 0x010fe20007ffe0ff */
[----:B------:R-:W-:-:S05]  /*08d0*/  IMAD.WIDE R20, R27, 0x4, R12 ;  /* 0x000000041b147825 */ /* 0x000fca00078e020c */
[----:B------:R-:W3:Y:S01]  /*08e0*/  LDG.E R17, desc[UR8][R20.64] ;  /* 0x0000000814117981 */ /* 0x000ee2000c1e1900 */
[----:B--2---:R-:W-:-:S04]  /*08f0*/  IADD3 R26, PT, PT, R29, R26, RZ ;  /* 0x0000001a1d1a7210 */ /* 0x004fc80007ffe0ff */
[----:B------:R-:W-:Y:S01]  /*0900*/  ISETP.GE.AND P3, PT, R26, R7, PT ;  /* 0x000000071a00720c */ /* 0x000fe20003f66270 */
[----:B------:R-:W-:-:S05]  /*0910*/  IMAD.WIDE R18, R25, 0x4, R20 ;  /* 0x0000000419127825 */ /* 0x000fca00078e0214 */
[----:B------:R-:W2:Y:S07]  /*0920*/  LDG.E R29, desc[UR8][R18.64] ;  /* 0x00000008121d7981 */ /* 0x000eae000c1e1900 */
[----:B------:R-:W-:Y:S01]  /*0930*/  @!P3 IMAD.MOV.U32 R7, RZ, RZ, R26 ;  /* 0x000000ffff07b224 */ /* 0x000fe200078e001a */
[----:B------:R0:W-:Y:S04]  /*0940*/  @!P3 STS [R6], R26 ;  /* 0x0000001a0600b388 */ /* 0x0001e80000000800 */
        /* <DEDUP_REMOVED lines=10> */
[----:B------:R0:W2:Y:S04]  /*09f0*/  LDG.E R29, desc[UR8][R14.64+0x8] ;  /* 0x000008080e1d7981 */ /* 0x0000a8000c1e1900 */
[----:B------:R1:W2:Y:S01]  /*0a00*/  LDG.E R26, desc[UR8][R16.64] ;  /* 0x00000008101a7981 */ /* 0x0002a2000c1e1900 */
[----:B------:R-:W-:-:S13]  /*0a10*/  ISETP.GE.AND P1, PT, R22, R7, PT ;  /* 0x000000071600720c */ /* 0x000fda0003f26270 */
[----:B------:R-:W-:-:S05]  /*0a20*/  @!P1 IMAD.MOV.U32 R7, RZ, RZ, R22 ;  /* 0x000000ffff079224 */ /* 0x000fca00078e0016 */
[----:B------:R-:W-:Y:S02]  /*0a30*/  ISETP.GE.AND P2, PT, R24, R7, PT ;  /* 0x000000071800720c */ /* 0x000fe40003f46270 */
[----:B------:R-:W-:Y:S01]  /*0a40*/  LEA R27, R25, R27, 0x2 ;  /* 0x0000001b191b7211 */ /* 0x000fe200078e10ff */
[----:B0-----:R-:W-:-:S10]  /*0a50*/  VIADD R15, R0, 0xc ;  /* 0x0000000c000f7836 */ /* 0x001fd40000000000 */
[----:B------:R-:W-:Y:S02]  /*0a60*/  @!P2 IMAD.MOV.U32 R7, RZ, RZ, R24 ;  /* 0x000000ffff07a224 */ /* 0x000fe400078e0018 */
[----:B-1----:R-:W-:-:S04]  /*0a70*/  IMAD.WIDE R16, R27, 0x4, R12 ;  /* 0x000000041b107825 */ /* 0x002fc800078e020c */
[----:B------:R-:W-:Y:S01]  /*0a80*/  IMAD.WIDE R14, R15, 0x4, R12 ;  /* 0x000000040f0e7825 */ /* 0x000fe200078e020c */
[----:B------:R-:W-:Y:S03]  /*0a90*/  @!P1 STS [R6], R22 ;  /* 0x0000001606009388 */ /* 0x000fe60000000800 */
[----:B------:R-:W-:Y:S01]  /*0aa0*/  IMAD.WIDE R18, R25, 0x4, R16 ;  /* 0x0000000419127825 */ /* 0x000fe200078e0210 */
[----:B------:R-:W3:Y:S04]  /*0ab0*/  LDG.E R20, desc[UR8][R14.64] ;  /* 0x000000080e147981 */ /* 0x000ee8000c1e1900 */
[----:B------:R-:W-:Y:S01]  /*0ac0*/  @!P2 STS [R6], R24 ;  /* 0x000000180600a388 */ /* 0x000fe20000000800 */
[----:B----4-:R-:W-:-:S03]  /*0ad0*/  IADD3 R28, PT, PT, R28, R21, RZ ;  /* 0x000000151c1c7210 */ /* 0x010fc60007ffe0ff */
[----:B------:R-:W3:Y:S01]  /*0ae0*/  LDG.E R21, desc[UR8][R16.64] ;  /* 0x0000000810157981 */ /* 0x000ee2000c1e1900 */
[----:B--2---:R-:W-:-:S03]  /*0af0*/  IADD3 R26, PT, PT, R29, R26, RZ ;  /* 0x0000001a1d1a7210 */ /* 0x004fc60007ffe0ff */
[----:B------:R-:W2:Y:S01]  /*0b00*/  LDG.E R29, desc[UR8][R18.64] ;  /* 0x00000008121d7981 */ /* 0x000ea2000c1e1900 */
[----:B------:R-:W-:-:S13]  /*0b10*/  ISETP.GE.AND P3, PT, R26, R7, PT ;  /* 0x000000071a00720c */ /* 0x000fda0003f66270 */
        /* <DEDUP_REMOVED lines=13> */
[----:B------:R-:W2:Y:S01]  /*0bf0*/  LDG.E R29, desc[UR8][R20.64] ;  /* 0x00000008141d7981 */ /* 0x000ea2000c1e1900 */
[----:B------:R-:W-:-:S13]  /*0c00*/  ISETP.GE.AND P1, PT, R22, R7, PT ;  /* 0x000000071600720c */ /* 0x000fda0003f26270 */
[----:B------:R-:W-:-:S05]  /*0c10*/  @!P1 IMAD.MOV.U32 R7, RZ, RZ, R22 ;  /* 0x000000ffff079224 */ /* 0x000fca00078e0016 */
[----:B------:R-:W-:-:S13]  /*0c20*/  ISETP.GE.AND P2, PT, R24, R7, PT ;  /* 0x000000071800720c */ /* 0x000fda0003f46270 */
[----:B------:R-:W-:Y:S01]  /*0c30*/  @!P2 IMAD.MOV.U32 R7, RZ, RZ, R24 ;  /* 0x000000ffff07a224 */ /* 0x000fe200078e0018 */
[----:B------:R0:W-:Y:S01]  /*0c40*/  @!P1 STS [R6], R22 ;  /* 0x0000001606009388 */ /* 0x0001e20000000800 */
[----:B------:R-:W-:-:S03]  /*0c50*/  IADD3 R4, PT, PT, R4, 0x10, RZ ;  /* 0x0000001004047810 */ /* 0x000fc60007ffe0ff */
[----:B------:R0:W-:Y:S01]  /*0c60*/  @!P2 STS [R6], R24 ;  /* 0x000000180600a388 */ /* 0x0001e20000000800 */
[----:B------:R-:W-:Y:S01]  /*0c70*/  ISETP.GE.AND P1, PT, R4, R23, PT ;  /* 0x000000170400720c */ /* 0x000fe20003f26270 */
[----:B------:R-:W-:Y:S01]  /*0c80*/  IMAD R27, R25, 0x4, R27 ;  /* 0x00000004191b7824 */ /* 0x000fe200078e021b */
[----:B------:R-:W-:Y:S01]  /*0c90*/  IADD3 R0, PT, PT, R0, 0x10, RZ ;  /* 0x0000001000007810 */ /* 0x000fe20007ffe0ff */
[----:B----4-:R-:W-:Y:S01]  /*0ca0*/  IMAD.IADD R18, R28, 0x1, R17 ;  /* 0x000000011c127824 */ /* 0x010fe200078e0211 */
[----:B--2---:R-:W-:-:S04]  /*0cb0*/  IADD3 R26, PT, PT, R26, R29, RZ ;  /* 0x0000001d1a1a7210 */ /* 0x004fc80007ffe0ff */
[----:B------:R-:W-:-:S13]  /*0cc0*/  ISETP.GE.AND P3, PT, R26, R7, PT ;  /* 0x000000071a00720c */ /* 0x000fda0003f66270 */
[----:B------:R-:W-:-:S04]  /*0cd0*/  @!P3 MOV R7, R26 ;  /* 0x0000001a0007b202 */ /* 0x000fc80000000f00 */
[----:B------:R-:W-:Y:S01]  /*0ce0*/  ISETP.GE.AND P4, PT, R18, R7, PT ;  /* 0x000000071200720c */ /* 0x000fe20003f86270 */
[----:B------:R0:W-:-:S12]  /*0cf0*/  @!P3 STS [R6], R26 ;  /* 0x0000001a0600b388 */ /* 0x0001d80000000800 */
[----:B------:R0:W-:Y:S01]  /*0d00*/  @!P4 STS [R6], R18 ;  /* 0x000000120600c388 */ /* 0x0001e20000000800 */
[----:B------:R-:W-:Y:S01]  /*0d10*/  @!P4 IMAD.MOV.U32 R7, RZ, RZ, R18 ;  /* 0x000000ffff07c224 */ /* 0x000fe200078e0012 */
[----:B------:R-:W-:Y:S06]  /*0d20*/  @!P1 BRA `(.L_x_9) ;  /* 0xfffffff800049947 */ /* 0x000fec000383ffff */
[----:B0-----:R-:W-:Y:S01]  /*0d30*/  MOV R22, R28 ;  /* 0x0000001c00167202 */ /* 0x001fe20000000f00 */
[----:B------:R-:W-:-:S07]  /*0d40*/  IMAD.MOV.U32 R21, RZ, RZ, R17 ;  /* 0x000000ffff157224 */ /* 0x000fce00078e0011 */
.L_x_8:
[----:B------:R-:W-:-:S04]  /*0d50*/  IADD3 R14, PT, PT, R5, -R4, RZ ;  /* 0x80000004050e7210 */ /* 0x000fc80007ffe0ff */
[----:B------:R-:W-:-:S13]  /*0d60*/  ISETP.GT.AND P1, PT, R14, 0x4, PT ;  /* 0x000000040e00780c */ /* 0x000fda0003f24270 */
[----:B------:R-:W-:Y:S05]  /*0d70*/  @!P1 BRA `(.L_x_10) ;  /* 0x0000000400049947 */ /* 0x000fea0003800000 */
[----:B------:R-:W-:-:S04]  /*0d80*/  IMAD.WIDE R18, R0, 0x4, R12 ;  /* 0x0000000400127825 */ /* 0x000fc800078e020c */
[----:B------:R-:W-:Y:S01]  /*0d90*/  IMAD.WIDE R20, R27, 0x4, R12 ;  /* 0x000000041b147825 */ /* 0x000fe200078e020c */
[----:B---3--:R-:W2:Y:S04]  /*0da0*/  LDG.E R24, desc[UR8][R18.64] ;  /* 0x0000000812187981 */ /* 0x008ea8000c1e1900 */
[----:B------:R1:W2:Y:S01]  /*0db0*/  LDG.E R29, desc[UR8][R20.64] ;  /* 0x00000008141d7981 */ /* 0x0002a2000c1e1900 */
[----:B------:R-:W-:-:S03]  /*0dc0*/  IMAD.WIDE R16, R25, 0x4, R20 ;  /* 0x0000000419107825 */ /* 0x000fc600078e0214 */
[----:B------:R-:W3:Y:S01]  /*0dd0*/  LDG.E R28, desc[UR8][R18.64+0x4] ;  /* 0x00000408121c7981 */ /* 0x000ee2000c1e1900 */
[----:B------:R-:W-:-:S03]  /*0de0*/  IMAD.WIDE R14, R25, 0x4, R16 ;  /* 0x00000004190e7825 */ /* 0x000fc600078e0210 */
[----:B------:R-:W3:Y:S01]  /*0df0*/  LDG.E R16, desc[UR8][R16.64] ;  /* 0x0000000810107981 */ /* 0x000ee2000c1e1900 */
[C---:B------:R-:W-:Y:S01]  /*0e00*/  LEA R27, R25.reuse, R27, 0x2 ;  /* 0x0000001b191b7211 */ /* 0x040fe200078e10ff */
[----:B------:R-:W-:Y:S02]  /*0e10*/  IMAD.WIDE R22, R25, 0x4, R14 ;  /* 0x0000000419167825 */ /* 0x000fe400078e020e */
[----:B------:R-:W4:Y:S02]  /*0e20*/  LDG.E R26, desc[UR8][R14.64] ;  /* 0x000000080e1a7981 */ /* 0x000f24000c1e1900 */
[----:B-1----:R-:W-:Y:S02]  /*0e30*/  IMAD.WIDE R20, R27, 0x4, R12 ;  /* 0x000000041b147825 */ /* 0x002fe400078e020c */
[----:B------:R-:W5:Y:S04]  /*0e40*/  LDG.E R23, desc[UR8][R22.64] ;  /* 0x0000000816177981 */ /* 0x000f68000c1e1900 */
[----:B------:R-:W4:Y:S04]  /*0e50*/  LDG.E R15, desc[UR8][R18.64+0x8] ;  /* 0x00000808120f7981 */ /* 0x000f28000c1e1900 */
[----:B------:R1:W5:Y:S02]  /*0e60*/  LDG.E R14, desc[UR8][R18.64+0xc] ;  /* 0x00000c08120e7981 */ /* 0x000364000c1e1900 */
[----:B-1----:R-:W-:-:S04]  /*0e70*/  IMAD.WIDE R18, R25, 0x4, R20 ;  /* 0x0000000419127825 */ /* 0x002fc800078e0214 */
[----:B--2---:R-:W-:-:S05]  /*0e80*/  IMAD.IADD R24, R24, 0x1, R29 ;  /* 0x0000000118187824 */ /* 0x004fca00078e021d */
[----:B------:R-:W-:Y:S01]  /*0e90*/  ISETP.GE.AND P0, PT, R24, R7, PT ;  /* 0x000000071800720c */ /* 0x000fe20003f06270 */
[----:B------:R-:W-:Y:S02]  /*0ea0*/  VIADD R29, R0, 0x4 ;  /* 0x00000004001d7836 */ /* 0x000fe40000000000 */
[----:B---3--:R-:W-:Y:S02]  /*0eb0*/  IMAD.IADD R28, R28, 0x1, R16 ;  /* 0x000000011c1c7824 */ /* 0x008fe400078e0210 */
[----:B------:R-:W-:-:S05]  /*0ec0*/  IMAD.WIDE R16, R29, 0x4, R12 ;  /* 0x000000041d107825 */ /* 0x000fca00078e020c */
[----:B------:R-:W2:Y:S03]  /*0ed0*/  LDG.E R0, desc[UR8][R16.64] ;  /* 0x0000000810007981 */ /* 0x000ea6000c1e1900 */
[----:B0-----:R-:W-:Y:S01]  /*0ee0*/  @!P0 MOV R7, R24 ;  /* 0x0000001800078202 */ /* 0x001fe20000000f00 */
[----:B------:R0:W-:Y:S04]  /*0ef0*/  @!P0 STS [R6], R24 ;  /* 0x0000001806008388 */ /* 0x0001e80000000800 */
[----:B------:R-:W3:Y:S04]  /*0f00*/  LDG.E R22, desc[UR8][R16.64+0x4] ;  /* 0x0000040810167981 */ /* 0x000ee8000c1e1900 */
[----:B0-----:R-:W2:Y:S04]  /*0f10*/  LDG.E R24, desc[UR8][R20.64] ;  /* 0x0000000814187981 */ /* 0x001ea8000c1e1900 */
[----:B------:R-:W3:Y:S01]  /*0f20*/  LDG.E R21, desc[UR8][R18.64] ;  /* 0x0000000812157981 */ /* 0x000ee2000c1e1900 */
[----:B----4-:R-:W-:Y:S01]  /*0f30*/  IADD3 R26, PT, PT, R15, R26, RZ ;  /* 0x0000001a0f1a7210 */ /* 0x010fe20007ffe0ff */
[----:B-----5:R-:W-:-:S02]  /*0f40*/  IMAD.IADD R23, R14, 0x1, R23 ;  /* 0x000000010e177824 */ /* 0x020fc400078e0217 */
[----:B------:R-:W-:-:S05]  /*0f50*/  IMAD.WIDE R14, R25, 0x4, R18 ;  /* 0x00000004190e7825 */ /* 0x000fca00078e0212 */
[----:B------:R-:W4:Y:S01]  /*0f60*/  LDG.E R19, desc[UR8][R14.64] ;  /* 0x000000080e137981 */ /* 0x000f22000c1e1900 */
[----:B------:R-:W-:-:S13]  /*0f70*/  ISETP.GE.AND P0, PT, R28, R7, PT ;  /* 0x000000071c00720c */ /* 0x000fda0003f06270 */
[----:B------:R-:W-:-:S04]  /*0f80*/  @!P0 MOV R7, R28 ;  /* 0x0000001c00078202 */ /* 0x000fc80000000f00 */
[----:B------:R-:W-:-:S13]  /*0f90*/  ISETP.GE.AND P2, PT, R26, R7, PT ;  /* 0x000000071a00720c */ /* 0x000fda0003f46270 */
[----:B------:R-:W-:Y:S01]  /*0fa0*/  @!P2 IMAD.MOV.U32 R7, RZ, RZ, R26 ;  /* 0x000000ffff07a224 */ /* 0x000fe200078e001a */
[----:B--2---:R-:W-:Y:S02]  /*0fb0*/  IADD3 R24, PT, PT, R0, R24, RZ ;  /* 0x0000001800187210 */ /* 0x004fe40007ffe0ff */
[----:B------:R-:W4:Y:S01]  /*0fc0*/  LDG.E R0, desc[UR8][R16.64+0x8] ;  /* 0x0000080810007981 */ /* 0x000f22000c1e1900 */
[----:B---3--:R-:W-:Y:S02]  /*0fd0*/  IMAD.IADD R18, R22, 0x1, R21 ;  /* 0x0000000116127824 */ /* 0x008fe400078e0215 */
[----:B------:R-:W-:Y:S01]  /*0fe0*/  IMAD.WIDE R20, R25, 0x4, R14 ;  /* 0x0000000419147825 */ /* 0x000fe200078e020e */
[----:B------:R-:W2:Y:S05]  /*0ff0*/  LDG.E R22, desc[UR8][R16.64+0xc] ;  /* 0x00000c0810167981 */ /* 0x000eaa000c1e1900 */
[----:B------:R-:W2:Y:S01]  /*1000*/  LDG.E R21, desc[UR8][R20.64] ;  /* 0x0000000814157981 */ /* 0x000ea2000c1e1900 */
[----:B------:R-:W-:-:S13]  /*1010*/  ISETP.GE.AND P3, PT, R23, R7, PT ;  /* 0x000000071700720c */ /* 0x000fda0003f66270 */
[----:B------:R-:W-:-:S04]  /*1020*/  @!P3 MOV R7, R23 ;  /* 0x000000170007b202 */ /* 0x000fc80000000f00 */
[----:B------:R-:W-:-:S13]  /*1030*/  ISETP.GE.AND P4, PT, R24, R7, PT ;  /* 0x000000071800720c */ /* 0x000fda0003f86270 */
[----:B------:R-:W-:-:S05]  /*1040*/  @!P4 IMAD.MOV.U32 R7, RZ, RZ, R24 ;  /* 0x000000ffff07c224 */ /* 0x000fca00078e0018 */
[----:B------:R-:W-:-:S13]  /*1050*/  ISETP.GE.AND P5, PT, R18, R7, PT ;  /* 0x000000071200720c */ /* 0x000fda0003fa6270 */
[----:B------:R-:W-:Y:S01]  /*1060*/  @!P5 IMAD.MOV.U32 R7, RZ, RZ, R18 ;  /* 0x000000ffff07d224 */ /* 0x000fe200078e0012 */
[----:B------:R1:W-:Y:S04]  /*1070*/  @!P0 STS [R6], R28 ;  /* 0x0000001c06008388 */ /* 0x0003e80000000800 */
[----:B------:R1:W-:Y:S04]  /*1080*/  @!P2 STS [R6], R26 ;  /* 0x0000001a0600a388 */ /* 0x0003e80000000800 */
[----:B------:R1:W-:Y:S04]  /*1090*/  @!P3 STS [R6], R23 ;  /* 0x000000170600b388 */ /* 0x0003e80000000800 */
[----:B------:R1:W-:Y:S04]  /*10a0*/  @!P4 STS [R6], R24 ;  /* 0x000000180600c388 */ /* 0x0003e80000000800 */
[----:B------:R1:W-:Y:S01]  /*10b0*/  @!P5 STS [R6], R18 ;  /* 0x000000120600d388 */ /* 0x0003e20000000800 */
[----:B------:R-:W-:Y:S01]  /*10c0*/  IADD3 R4, PT, PT, R4, 0x4, RZ ;  /* 0x0000000404047810 */ /* 0x000fe20007ffe0ff */
[----:B------:R-:W-:Y:S01]  /*10d0*/  IMAD R27, R25, 0x4, R27 ;  /* 0x00000004191b7824 */ /* 0x000fe200078e021b */
[----:B------:R-:W-:-:S02]  /*10e0*/  PLOP3.LUT P0, PT, PT, PT, PT, 0x8, 0x80 ;  /* 0x000000000080781c */ /* 0x000fc40003f0e170 */
[----:B------:R-:W-:Y:S02]  /*10f0*/  IADD3 R4, PT, PT, R4, 0x4, RZ ;  /* 0x0000000404047810 */ /* 0x000fe40007ffe0ff */
[----:B----4-:R-:W-:-:S04]  /*1100*/  IADD3 R19, PT, PT, R0, R19, RZ ;  /* 0x0000001300137210 */ /* 0x010fc80007ffe0ff */
[----:B------:R-:W-:Y:S02]  /*1110*/  ISETP.GE.AND P6, PT, R19, R7, PT ;  /* 0x000000071300720c */ /* 0x000fe40003fc6270 */
[----:B--2---:R-:W-:-:S11]  /*1120*/  IADD3 R14, PT, PT, R22, R21, RZ ;  /* 0x00000015160e7210 */ /* 0x004fd60007ffe0ff */
[----:B------:R-:W-:-:S05]  /*1130*/  @!P6 IMAD.MOV.U32 R7, RZ, RZ, R19 ;  /* 0x000000ffff07e224 */ /* 0x000fca00078e0013 */
[----:B------:R-:W-:Y:S01]  /*1140*/  ISETP.GE.AND P1, PT, R14, R7, PT ;  /* 0x000000070e00720c */ /* 0x000fe20003f26270 */
[----:B------:R1:W-:-:S12]  /*1150*/  @!P6 STS [R6], R19 ;  /* 0x000000130600e388 */ /* 0x0003d80000000800 */
[----:B------:R1:W-:Y:S01]  /*1160*/  @!P1 STS [R6], R14 ;  /* 0x0000000e06009388 */ /* 0x0003e20000000800 */
[----:B------:R-:W-:Y:S01]  /*1170*/  @!P1 IMAD.MOV.U32 R7, RZ, RZ, R14 ;  /* 0x000000ffff079224 */ /* 0x000fe200078e000e */
[----:B------:R-:W-:-:S07]  /*1180*/  IADD3 R0, PT, PT, R29, 0x4, RZ ;  /* 0x000000041d007810 */ /* 0x000fce0007ffe0ff */
.L_x_10:
[----:B------:R-:W-:-:S13]  /*1190*/  ISETP.LT.OR P0, PT, R4, R5, P0 ;  /* 0x000000050400720c */ /* 0x000fda0000701670 */
[----:B------:R-:W-:Y:S05]  /*11a0*/  @!P0 BRA `(.L_x_7) ;  /* 0x0000000000748947 */ /* 0x000fea0003800000 */
[----:B------:R-:W-:-:S04]  /*11b0*/  IMAD.WIDE R4, R0, 0x4, R12 ;  /* 0x0000000400047825 */ /* 0x000fc800078e020c */
[----:B------:R-:W-:Y:S01]  /*11c0*/  IMAD.WIDE R16, R27, 0x4, R12 ;  /* 0x000000041b107825 */ /* 0x000fe200078e020c */
[----:B------:R-:W2:Y:S04]  /*11d0*/  LDG.E R0, desc[UR8][R4.64] ;  /* 0x0000000804007981 */ /* 0x000ea8000c1e1900 */
[----:B-1----:R-:W2:Y:S01]  /*11e0*/  LDG.E R23, desc[UR8][R16.64] ;  /* 0x0000000810177981 */ /* 0x002ea2000c1e1900 */
[----:B------:R-:W-:-:S03]  /*11f0*/  IMAD.WIDE R18, R25, 0x4, R16 ;  /* 0x0000000419127825 */ /* 0x000fc600078e0210 */
[----:B------:R-:W4:Y:S04]  /*1200*/  LDG.E R20, desc[UR8][R4.64+0x4] ;  /* 0x0000040804147981 */ /* 0x000f28000c1e1900 */
[----:B------:R-:W4:Y:S01]  /*1210*/  LDG.E R27, desc[UR8][R18.64] ;  /* 0x00000008121b7981 */ /* 0x000f22000c1e1900 */
[----:B------:R-:W-:-:S03]  /*1220*/  IMAD.WIDE R12, R25, 0x4, R18 ;  /* 0x00000004190c7825 */ /* 0x000fc600078e0212 */
[----:B---3--:R-:W3:Y:S04]  /*1230*/  LDG.E R24, desc[UR8][R4.64+0x8] ;  /* 0x0000080804187981 */ /* 0x008ee8000c1e1900 */
[----:B------:R-:W3:Y:S01]  /*1240*/  LDG.E R29, desc[UR8][R12.64] ;  /* 0x000000080c1d7981 */ /* 0x000ee2000c1e1900 */
[----:B------:R-:W-:-:S03]  /*1250*/  IMAD.WIDE R14, R25, 0x4, R12 ;  /* 0x00000004190e7825 */ /* 0x000fc600078e020c */
[----:B------:R-:W5:Y:S04]  /*1260*/  LDG.E R22, desc[UR8][R4.64+0xc] ;  /* 0x00000c0804167981 */ /* 0x000f68000c1e1900 */
[----:B------:R-:W5:Y:S01]  /*1270*/  LDG.E R21, desc[UR8][R14.64] ;  /* 0x000000080e157981 */ /* 0x000f62000c1e1900 */
[----:B--2---:R-:W-:-:S05]  /*1280*/  IMAD.IADD R0, R0, 0x1, R23 ;  /* 0x0000000100007824 */ /* 0x004fca00078e0217 */
[----:B------:R-:W-:Y:S02]  /*1290*/  ISETP.GE.AND P0, PT, R0, R7, PT ;  /* 0x000000070000720c */ /* 0x000fe40003f06270 */
[----:B----4-:R-:W-:Y:S02]  /*12a0*/  IADD3 R20, PT, PT, R20, R27, RZ ;  /* 0x0000001b14147210 */ /* 0x010fe40007ffe0ff */
[----:B---3--:R-:W-:-:S09]  /*12b0*/  IADD3 R24, PT, PT, R24, R29, RZ ;  /* 0x0000001d18187210 */ /* 0x008fd20007ffe0ff */
[----:B0-----:R-:W-:Y:S01]  /*12c0*/  @!P0 IMAD.MOV.U32 R7, RZ, RZ, R0 ;  /* 0x000000ffff078224 */ /* 0x001fe200078e0000 */
[----:B------:R2:W-:Y:S04]  /*12d0*/  @!P0 STS [R6], R0 ;  /* 0x0000000006008388 */ /* 0x0005e80000000800 */
[----:B------:R-:W-:Y:S02]  /*12e0*/  ISETP.GE.AND P1, PT, R20, R7, PT ;  /* 0x000000071400720c */ /* 0x000fe40003f26270 */
[----:B-----5:R-:W-:-:S11]  /*12f0*/  IADD3 R12, PT, PT, R22, R21, RZ ;  /* 0x00000015160c7210 */ /* 0x020fd60007ffe0ff */
[----:B------:R-:W-:Y:S01]  /*1300*/  @!P1 IMAD.MOV.U32 R7, RZ, RZ, R20 ;  /* 0x000000ffff079224 */ /* 0x000fe200078e0014 */
[----:B------:R2:W-:Y:S04]  /*1310*/  @!P1 STS [R6], R20 ;  /* 0x0000001406009388 */ /* 0x0005e80000000800 */
[----:B------:R-:W-:-:S13]  /*1320*/  ISETP.GE.AND P2, PT, R24, R7, PT ;  /* 0x000000071800720c */ /* 0x000fda0003f46270 */
[----:B------:R-:W-:Y:S01]  /*1330*/  @!P2 IMAD.MOV.U32 R7, RZ, RZ, R24 ;  /* 0x000000ffff07a224 */ /* 0x000fe200078e0018 */
[----:B------:R2:W-:Y:S04]  /*1340*/  @!P2 STS [R6], R24 ;  /* 0x000000180600a388 */ /* 0x0005e80000000800 */
[----:B------:R-:W-:-:S13]  /*1350*/  ISETP.GE.AND P3, PT, R12, R7, PT ;  /* 0x000000070c00720c */ /* 0x000fda0003f66270 */
[----:B------:R2:W-:Y:S01]  /*1360*/  @!P3 STS [R6], R12 ;  /* 0x0000000c0600b388 */ /* 0x0005e20000000800 */
[----:B------:R-:W-:-:S07]  /*1370*/  @!P3 MOV R7, R12 ;  /* 0x0000000c0007b202 */ /* 0x000fce0000000f00 */
.L_x_7:
[----:B------:R4:W-:Y:S04]  /*1380*/  STS [R3], R22 ;  /* 0x0000001603007388 */ /* 0x0009e80000000800 */
[----:B------:R4:W-:Y:S02]  /*1390*/  STS [R2], R21 ;  /* 0x0000001502007388 */ /* 0x0009e40000000800 */
.L_x_4:
[----:B------:R-:W5:Y:S01]  /*13a0*/  S2UR UR6, SR_CgaCtaId ;  /* 0x00000000000679c3 */ /* 0x000f620000008800 */
[----:B------:R-:W0:Y:S01]  /*13b0*/  LDCU UR7, c[0x0][0x380] ;  /* 0x00007000ff0777ac */ /* 0x000e220008000800 */
[----:B------:R-:W-:Y:S01]  /*13c0*/  STG.E desc[UR8][R10.64], R7 ;  /* 0x000000070a007986 */ /* 0x000fe2000c101908 */
[----:B------:R-:W-:Y:S02]  /*13d0*/  UMOV UR4, 0x400 ;  /* 0x0000040000047882 */ /* 0x000fe40000000000 */
[----:B------:R-:W-:Y:S01]  /*13e0*/  UIADD3 UR4, UPT, UPT, UR4, 0x100, URZ ;  /* 0x0000010004047890 */ /* 0x000fe2000fffe0ff */
[----:B0-----:R-:W-:-:S04]  /*13f0*/  IMAD R9, R9, UR7, R9 ;  /* 0x0000000709097c24 */ /* 0x001fc8000f8e0209 */
[----:B------:R-:W-:Y:S01]  /*1400*/  IMAD.IADD R9, R9, 0x1, R8 ;  /* 0x0000000109097824 */ /* 0x000fe200078e0208 */
[----:B-----5:R-:W-:-:S06]  /*1410*/  ULEA UR4, UR6, UR4, 0x18 ;  /* 0x0000000406047291 */ /* 0x020fcc000f8ec0ff */
[----:B--2---:R-:W-:-:S05]  /*1420*/  LEA R0, R9, UR4, 0x2 ;  /* 0x0000000409007c11 */ /* 0x004fca000f8e10ff */
[----:B------:R-:W-:Y:S01]  /*1430*/  STS [R0], R7 ;  /* 0x0000000700007388 */ /* 0x000fe20000000800 */
[----:B------:R-:W-:Y:S05]  /*1440*/  EXIT ;  /* 0x000000000000794d */ /* 0x000fea0003800000 */
.L_x_11:
        /* <DEDUP_REMOVED lines=11> */
.L_x_34:


//--------------------- .text._Z6p2_caliiiiiiiPii --------------------------
	.section	.text._Z6p2_caliiiiiiiPii,"ax",@progbits
	.align	128
        .global         _Z6p2_caliiiiiiiPii
        .type           _Z6p2_caliiiiiiiPii,@function
        .size           _Z6p2_caliiiiiiiPii,(.L_x_35 - _Z6p2_caliiiiiiiPii)
        .other          _Z6p2_caliiiiiiiPii,@"STO_CUDA_ENTRY STV_DEFAULT"
_Z6p2_caliiiiiiiPii:
.text._Z6p2_caliiiiiiiPii:
        /* <DEDUP_REMOVED lines=15> */
[----:B------:R-:W0:Y:S01]  /*00f0*/  LDC.64 R14, c[0x0][0x3a0] ;  /* 0x0000e800ff0e7b82 */ /* 0x000e220000000a00 */
[----:B------:R-:W1:Y:S01]  /*0100*/  LDCU.64 UR8, c[0x0][0x358] ;  /* 0x00006b00ff0877ac */ /* 0x000e620008000a00 */
[----:B------:R-:W-:-:S04]  /*0110*/  IMAD R3, R3, R16, RZ ;  /* 0x0000001003037224 */ /* 0x000fc800078e02ff */
[----:B------:R-:W-:Y:S02]  /*0120*/  IMAD.IADD R13, R17, 0x1, R3 ;  /* 0x00000001110d7824 */ /* 0x000fe400078e0203 */
[----:B------:R-:W2:Y:S08]  /*0130*/  S2UR UR7, SR_CgaCtaId ;  /* 0x00000000000779c3 */ /* 0x000eb00000008800 */
[----:B------:R-:W3:Y:S01]  /*0140*/  LDC R6, c[0x0][0x384] ;  /* 0x0000e100ff067b82 */ /* 0x000ee20000000800 */
[----:B0-----:R-:W-:-:S05]  /*0150*/  IMAD.WIDE R12, R13, 0x4, R14 ;  /* 0x000000040d0c7825 */ /* 0x001fca00078e020e */
[----:B-1----:R-:W4:Y:S01]  /*0160*/  LDG.E R7, desc[UR8][R12.64] ;  /* 0x000000080c077981 */ /* 0x002f22000c1e1900 */
[----:B------:R-:W-:Y:S01]  /*0170*/  UMOV UR4, 0x400 ;  /* 0x0000040000047882 */ /* 0x000fe20000000000 */
[----:B------:R-:W-:Y:S01]  /*0180*/  IMAD R5, R0, R19, RZ ;  /* 0x0000001300057224 */ /* 0x000fe200078e02ff */
[----:B------:R-:W-:-:S03]  /*0190*/  UIADD3 UR6, UPT, UPT, UR4, 0x1100, URZ ;  /* 0x0000110004067890 */ /* 0x000fc6000fffe0ff */
[----:B------:R-:W-:Y:S01]  /*01a0*/  IMAD.IADD R4, R5, 0x1, R2 ;  /* 0x0000000105047824 */ /* 0x000fe200078e0202 */
[----:B--2---:R-:W-:Y:S01]  /*01b0*/  ULEA UR6, UR7, UR6, 0x18 ;  /* 0x0000000607067291 */ /* 0x004fe2000f8ec0ff */
[----:B---3--:R-:W-:-:S05]  /*01c0*/  IMAD R9, R19, R6, RZ ;  /* 0x0000000613097224 */ /* 0x008fca00078e02ff */
[----:B------:R-:W-:Y:S02]  /*01d0*/  LEA R4, R4, UR6, 0x2 ;  /* 0x0000000604047c11 */ /* 0x000fe4000f8e10ff */
[----:B------:R-:W-:-:S04]  /*01e0*/  ISETP.GE.AND P0, PT, R9, R16, PT ;  /* 0x000000100900720c */ /* 0x000fc80003f06270 */
[----:B------:R-:W-:Y:S01]  /*01f0*/  ISETP.LT.OR P0, PT, R19, 0x1, P0 ;  /* 0x000000011300780c */ /* 0x000fe20000701670 */
[----:B----4-:R0:W-:-:S12]  /*0200*/  STS [R4], R7 ;  /* 0x0000000704007388 */ /* 0x0101d80000000800 */
[----:B------:R-:W-:Y:S05]  /*0210*/  @P0 BRA `(.L_x_12) ;  /* 0x0000000c00900947 */ /* 0x000fea0003800000 */
[----:B------:R-:W-:Y:S01]  /*0220*/  IMAD.MOV.U32 R21, RZ, RZ, R9 ;  /* 0x000000ffff157224 */ /* 0x000fe200078e0009 */
[----:B------:R-:W1:Y:S01]  /*0230*/  LDC R18, c[0x0][0x3a8] ;  /* 0x0000ea00ff127b82 */ /* 0x000e620000000800 */
[----:B------:R-:W-:-:S03]  /*0240*/  ULEA UR4, UR7, UR4, 0x18 ;  /* 0x0000000407047291 */ /* 0x000fc6000f8ec0ff */
[C---:B------:R-:W-:Y:S02]  /*0250*/  VIADDMNMX R6, R21.reuse, R19, R16, PT ;  /* 0x0000001315067246 */ /* 0x040fe40003800110 */
[----:B------:R-:W-:Y:S02]  /*0260*/  IADD3 R9, PT, PT, R21, 0x1, RZ ;  /* 0x0000000115097810 */ /* 0x000fe40007ffe0ff */
[----:B0-----:R-:W-:Y:S02]  /*0270*/  LEA R7, R0, UR4, 0x2 ;  /* 0x0000000400077c11 */ /* 0x001fe4000f8e10ff */
[----:B------:R-:W-:-:S05]  /*0280*/  VIMNMX R8, PT, PT, R6, R9, !PT ;  /* 0x0000000906087248 */ /* 0x000fca0007fe0100 */
[----:B------:R-:W-:-:S05]  /*0290*/  IMAD.IADD R8, R8, 0x1, -R21 ;  /* 0x0000000108087824 */ /* 0x000fca00078e0a15 */
[----:B------:R-:W-:-:S04]  /*02a0*/  LOP3.LUT R8, R8, 0x1, RZ, 0xc0, !PT ;  /* 0x0000000108087812 */ /* 0x000fc800078ec0ff */
[----:B------:R-:W-:Y:S02]  /*02b0*/  ISETP.NE.U32.AND P3, PT, R8, 0x1, PT ;  /* 0x000000010800780c */ /* 0x000fe40003f65070 */
[C---:B-1----:R-:W-:Y:S02]  /*02c0*/  ISETP.NE.AND P2, PT, R18.reuse, 0x1, PT ;  /* 0x000000011200780c */ /* 0x042fe40003f45270 */
[----:B------:R-:W-:Y:S02]  /*02d0*/  ISETP.NE.AND P0, PT, R18, 0x2, PT ;  /* 0x000000021200780c */ /* 0x000fe40003f05270 */
[C---:B------:R-:W-:Y:S02]  /*02e0*/  LEA R8, R2.reuse, UR4, 0x2 ;  /* 0x0000000402087c11 */ /* 0x040fe4000f8e10ff */
[----:B------:R-:W-:Y:S02]  /*02f0*/  ISETP.EQ.AND P1, PT, R2, RZ, !P2 ;  /* 0x000000ff0200720c */ /* 0x000fe40005722270 */
[----:B------:R-:W-:-:S03]  /*0300*/  ISETP.EQ.AND P0, PT, R0, RZ, !P0 ;  /* 0x000000ff0000720c */ /* 0x000fc60004702270 */
[----:B------:R-:W-:Y:S10]  /*0310*/  @P3 BRA `(.L_x_13) ;  /* 0x0000000000803947 */ /* 0x000ff40003800000 */
[----:B------:R-:W-:Y:S02]  /*0320*/  @P1 IMAD.IADD R11, R3, 0x1, R21 ;  /* 0x00000001030b1824 */ /* 0x000fe400078e0215 */
[----:B------:R-:W-:Y:S02]  /*0330*/  @P0 IMAD R21, R21, R16, R17 ;  /* 0x0000001015150224 */ /* 0x000fe400078e0211 */
[----:B------:R-:W-:-:S04]  /*0340*/  @P1 IMAD.WIDE R10, R11, 0x4, R14 ;  /* 0x000000040b0a1825 */ /* 0x000fc800078e020e */
[----:B------:R-:W-:Y:S02]  /*0350*/  @P0 IMAD.WIDE R14, R21, 0x4, R14 ;  /* 0x00000004150e0825 */ /* 0x000fe400078e020e */
[----:B------:R-:W2:Y:S04]  /*0360*/  @P1 LDG.E R10, desc[UR8][R10.64] ;  /* 0x000000080a0a1981 */ /* 0x000ea8000c1e1900 */
[----:B------:R-:W3:Y:S04]  /*0370*/  @P0 LDG.E R15, desc[UR8][R14.64] ;  /* 0x000000080e0f0981 */ /* 0x000ee8000c1e1900 */
[----:B--2---:R0:W-:Y:S04]  /*0380*/  @P1 STS [R7], R10 ;  /* 0x0000000a07001388 */ /* 0x0041e80000000800 */
[----:B---3--:R0:W-:Y:S01]  /*0390*/  @P0 STS [R8], R15 ;  /* 0x0000000f08000388 */ /* 0x0081e20000000800 */
[----:B------:R-:W-:Y:S06]  /*03a0*/  BAR.SYNC.DEFER_BLOCKING 0x0 ;  /* 0x0000000000007b1d */ /* 0x000fec0000010000 */
[----:B------:R-:W-:Y:S05]  /*03b0*/  @!P2 BRA `(.L_x_14) ;  /* 0x000000000034a947 */ /* 0x000fea0003800000 */
[----:B------:R-:W-:-:S13]  /*03c0*/  ISETP.NE.AND P2, PT, R18, 0x2, PT ;  /* 0x000000021200780c */ /* 0x000fda0003f45270 */
[----:B------:R-:W-:Y:S05]  /*03d0*/  @P2 BRA `(.L_x_15) ;  /* 0x0000000000482947 */ /* 0x000fea0003800000 */
[----:B0-----:R-:W-:Y:S01]  /*03e0*/  LEA R10, R5, UR6, 0x2 ;  /* 0x00000006050a7c11 */ /* 0x001fe2000f8e10ff */
[----:B------:R-:W-:Y:S01]  /*03f0*/  LDS R11, [R8] ;  /* 0x00000000080b7984 */ /* 0x000fe20000000800 */
[----:B------:R-:W-:Y:S03]  /*0400*/  BSSY.RECONVERGENT B0, `(.L_x_16) ;  /* 0x0000007000007945 */ /* 0x000fe60003800200 */
[----:B------:R-:W-:Y:S04]  /*0410*/  LDS R14, [R4] ;  /* 0x00000000040e7984 */ /* 0x000fe80000000800 */
[----:B------:R-:W0:Y:S02]  /*0420*/  LDS R10, [R10] ;  /* 0x000000000a0a7984 */ /* 0x000e240000000800 */
[----:B0-----:R-:W-:-:S05]  /*0430*/  IMAD.IADD R11, R10, 0x1, R11 ;  /* 0x000000010a0b7824 */ /* 0x001fca00078e020b */
[----:B------:R-:W-:-:S13]  /*0440*/  ISETP.GE.AND P2, PT, R11, R14, PT ;  /* 0x0000000e0b00720c */ /* 0x000fda0003f46270 */
[----:B------:R-:W-:Y:S05]  /*0450*/  @P2 BRA `(.L_x_17) ;  /* 0x0000000000042947 */ /* 0x000fea0003800000 */
[----:B------:R0:W-:Y:S02]  /*0460*/  STS [R4], R11 ;  /* 0x0000000b04007388 */ /* 0x0001e40000000800 */
.L_x_17:
[----:B------:R-:W-:Y:S05]  /*0470*/  BSYNC.RECONVERGENT B0 ;  /* 0x0000000000007941 */ /* 0x000fea0003800200 */
.L_x_16:
[----:B------:R-:W-:Y:S05]  /*0480*/  BRA `(.L_x_15) ;  /* 0x00000000001c7947 */ /* 0x000fea0003800000 */
.L_x_14:
[----:B------:R-:W-:Y:S01]  /*0490*/  LEA R11, R2, UR6, 0x2 ;  /* 0x00000006020b7c11 */ /* 0x000fe2000f8e10ff */
[----:B0-----:R-:W-:Y:S04]  /*04a0*/  LDS R10, [R7] ;  /* 0x00000000070a7984 */ /* 0x001fe80000000800 */
[----:B------:R-:W-:Y:S04]  /*04b0*/  LDS R14, [R4] ;  /* 0x00000000040e7984 */ /* 0x000fe80000000800 */
[----:B------:R-:W0:Y:S02]  /*04c0*/  LDS R11, [R11] ;  /* 0x000000000b0b7984 */ /* 0x000e240000000800 */
[----:B0-----:R-:W-:-:S04]  /*04d0*/  IADD3 R15, PT, PT, R10, R11, RZ ;  /* 0x0000000b0a0f7210 */ /* 0x001fc80007ffe0ff */
[----:B------:R-:W-:-:S13]  /*04e0*/  ISETP.GE.AND P2, PT, R15, R14, PT ;  /* 0x0000000e0f00720c */ /* 0x000fda0003f46270 */
[----:B------:R0:W-:Y:S02]  /*04f0*/  @!P2 STS [R4], R15 ;  /* 0x0000000f0400a388 */ /* 0x0001e40000000800 */
.L_x_15:
[----:B------:R-:W-:Y:S01]  /*0500*/  BAR.SYNC.DEFER_BLOCKING 0x0 ;  /* 0x0000000000007b1d */ /* 0x000fe20000010000 */
[----:B------:R-:W-:-:S07]  /*0510*/  IMAD.MOV.U32 R21, RZ, RZ, R9 ;  /* 0x000000ffff157224 */ /* 0x000fce00078e0009 */
.L_x_13:
[----:B------:R-:W-:-:S13]  /*0520*/  ISETP.GE.AND P2, PT, R9, R6, PT ;  /* 0x000000060900720c */ /* 0x000fda0003f46270 */
[----:B------:R-:W-:Y:S05]  /*0530*/  @P2 BRA `(.L_x_12) ;  /* 0x0000000800c82947 */ /* 0x000fea0003800000 */
[----:B------:R-:W1:Y:S01]  /*0540*/  LDC R9, c[0x0][0x380] ;  /* 0x0000e000ff097b82 */ /* 0x000e620000000800 */
[CC--:B------:R-:W-:Y:S01]  /*0550*/  IMAD R14, R21.reuse, R16.reuse, R16 ;  /* 0x00000010150e7224 */ /* 0x0c0fe200078e0210 */
[----:B------:R-:W2:Y:S01]  /*0560*/  LDCU UR10, c[0x0][0x3a8] ;  /* 0x00007500ff0a77ac */ /* 0x000ea20008000800 */
[C---:B------:R-:W-:Y:S02]  /*0570*/  IMAD R16, R21.reuse, R16, R2 ;  /* 0x0000001015107224 */ /* 0x040fe400078e0202 */
[----:B------:R-:W-:Y:S01]  /*0580*/  VIADD R18, R21, 0x1 ;  /* 0x0000000115127836 */ /* 0x000fe20000000000 */
[----:B------:R-:W-:Y:S01]  /*0590*/  IADD3 R21, PT, PT, R3, R21, RZ ;  /* 0x0000001503157210 */ /* 0x000fe20007ffe0ff */
[----:B0-----:R-:W-:Y:S01]  /*05a0*/  IMAD.IADD R11, R17, 0x1, R14 ;  /* 0x00000001110b7824 */ /* 0x001fe200078e020e */
[----:B------:R-:W0:Y:S01]  /*05b0*/  LDC R10, c[0x0][0x398] ;  /* 0x0000e600ff0a7b82 */ /* 0x000e220000000800 */
[----:B------:R-:W-:-:S07]  /*05c0*/  IMAD R19, R19, UR5, R16 ;  /* 0x0000000513137c24 */ /* 0x000fce000f8e0210 */
.L_x_26:
[----:B-1----:R-:W3:Y:S08]  /*05d0*/  @P1 LDC.64 R14, c[0x0][0x3a0] ;  /* 0x0000e800ff0e1b82 */ /* 0x002ef00000000a00 */
[----:B------:R-:W4:Y:S01]  /*05e0*/  @P0 LDC.64 R16, c[0x0][0x3a0] ;  /* 0x0000e800ff100b82 */ /* 0x000f220000000a00 */
[----:B---3--:R-:W-:-:S06]  /*05f0*/  @P1 IMAD.WIDE R14, R21, 0x4, R14 ;  /* 0x00000004150e1825 */ /* 0x008fcc00078e020e */
[----:B------:R-:W3:Y:S01]  /*0600*/  @P1 LDG.E R14, desc[UR8][R14.64] ;  /* 0x000000080e0e1981 */ /* 0x000ee2000c1e1900 */
[----:B----4-:R-:W-:-:S06]  /*0610*/  @P0 IMAD.WIDE R16, R19, 0x4, R16 ;  /* 0x0000000413100825 */ /* 0x010fcc00078e0210 */
[----:B------:R-:W4:Y:S01]  /*0620*/  @P0 LDG.E R17, desc[UR8][R16.64] ;  /* 0x0000000810110981 */ /* 0x000f22000c1e1900 */
[----:B--2---:R-:W-:Y:S01]  /*0630*/  UISETP.NE.AND UP0, UPT, UR10, 0x2, UPT ;  /* 0x000000020a00788c */ /* 0x004fe2000bf05270 */
[----:B------:R-:W-:Y:S02]  /*0640*/  VIADD R20, R18, 0xffffffff ;  /* 0xffffffff12147836 */ /* 0x000fe40000000000 */
[----:B---3--:R2:W-:Y:S04]  /*0650*/  @P1 STS [R7], R14 ;  /* 0x0000000e07001388 */ /* 0x0085e80000000800 */
[----:B----4-:R2:W-:Y:S01]  /*0660*/  @P0 STS [R8], R17 ;  /* 0x0000001108000388 */ /* 0x0105e20000000800 */
[----:B------:R-:W-:Y:S06]  /*0670*/  BAR.SYNC.DEFER_BLOCKING 0x0 ;  /* 0x0000000000007b1d */ /* 0x000fec0000010000 */
[----:B------:R-:W-:Y:S05]  /*0680*/  BRA.U !UP0, `(.L_x_18) ;  /* 0x00000001088c7547 */ /* 0x000fea000b800000 */
[----:B------:R-:W-:-:S09]  /*0690*/  UISETP.NE.AND UP0, UPT, UR10, 0x1, UPT ;  /* 0x000000010a00788c */ /* 0x000fd2000bf05270 */
[----:B------:R-:W-:Y:S05]  /*06a0*/  BRA.U UP0, `(.L_x_19) ;  /* 0x0000000500007547 */ /* 0x000fea000b800000 */
[----:B-1----:R-:W-:Y:S01]  /*06b0*/  IABS R16, R9 ;  /* 0x0000000900107213 */ /* 0x002fe20000000000 */
[----:B------:R-:W-:Y:S01]  /*06c0*/  BSSY.RECONVERGENT B0, `(.L_x_20) ;  /* 0x000001e000007945 */ /* 0x000fe20003800200 */
[----:B------:R-:W-:Y:S02]  /*06d0*/  IABS R22, R20 ;  /* 0x0000001400167213 */ /* 0x000fe40000000000 */
[----:B--2---:R-:W1:Y:S01]  /*06e0*/  I2F.RP R17, R16 ;  /* 0x0000001000117306 */ /* 0x004e620000209400 */
[----:B------:R-:W-:-:S07]  /*06f0*/  ISETP.GE.AND P4, PT, R20, RZ, PT ;  /* 0x000000ff1400720c */ /* 0x000fce0003f86270 */
[----:B-1----:R-:W1:Y:S02]  /*0700*/  MUFU.RCP R17, R17 ;  /* 0x0000001100117308 */ /* 0x002e640000001000 */
[----:B-1----:R-:W-:-:S06]  /*0710*/  VIADD R14, R17, 0xffffffe ;  /* 0x0ffffffe110e7836 */ /* 0x002fcc0000000000 */
[----:B------:R1:W2:Y:S02]  /*0720*/  F2I.FTZ.U32.TRUNC.NTZ R15, R14 ;  /* 0x0000000e000f7305 */ /* 0x0002a4000021f000 */
[----:B-1----:R-:W-:Y:S02]  /*0730*/  HFMA2 R14, -RZ, RZ, 0, 0 ;  /* 0x00000000ff0e7431 */ /* 0x002fe400000001ff */
[----:B--2---:R-:W-:-:S04]  /*0740*/  IMAD.MOV R23, RZ, RZ, -R15 ;  /* 0x000000ffff177224 */ /* 0x004fc800078e0a0f */
[----:B------:R-:W-:-:S04]  /*0750*/  IMAD R23, R23, R16, RZ ;  /* 0x0000001017177224 */ /* 0x000fc800078e02ff */
[----:B------:R-:W-:Y:S02]  /*0760*/  IMAD.HI.U32 R15, R15, R23, R14 ;  /* 0x000000170f0f7227 */ /* 0x000fe400078e000e */
[----:B------:R-:W-:Y:S04]  /*0770*/  LDS R14, [R7] ;  /* 0x00000000070e7984 */ /* 0x000fe80000000800 */
[----:B------:R-:W-:-:S04]  /*0780*/  IMAD.HI.U32 R15, R15, R22, RZ ;  /* 0x000000160f0f7227 */ /* 0x000fc800078e00ff */
[----:B------:R-:W-:-:S04]  /*0790*/  IMAD.MOV R15, RZ, RZ, -R15 ;  /* 0x000000ffff0f7224 */ /* 0x000fc800078e0a0f */
[----:B------:R-:W-:-:S05]  /*07a0*/  IMAD R15, R16, R15, R22 ;  /* 0x0000000f100f7224 */ /* 0x000fca00078e0216 */
[----:B------:R-:W-:-:S13]  /*07b0*/  ISETP.GT.U32.AND P2, PT, R16, R15, PT ;  /* 0x0000000f1000720c */ /* 0x000fda0003f44070 */
[----:B------:R-:W-:Y:S01]  /*07c0*/  @!P2 IMAD.IADD R15, R15, 0x1, -R16 ;  /* 0x000000010f0fa824 */ /* 0x000fe200078e0a10 */
[----:B------:R-:W-:-:S04]  /*07d0*/  ISETP.NE.AND P2, PT, R9, RZ, PT ;  /* 0x000000ff0900720c */ /* 0x000fc80003f45270 */
[----:B------:R-:W-:-:S13]  /*07e0*/  ISETP.GT.U32.AND P3, PT, R16, R15, PT ;  /* 0x0000000f1000720c */ /* 0x000fda0003f64070 */
[----:B------:R-:W-:Y:S02]  /*07f0*/  @!P3 IMAD.IADD R15, R15, 0x1, -R16 ;  /* 0x000000010f0fb824 */ /* 0x000fe400078e0a10 */
[----:B------:R-:W-:Y:S03]  /*0800*/  LDS R16, [R4] ;  /* 0x0000000004107984 */ /* 0x000fe60000000800 */
[----:B------:R-:W-:Y:S02]  /*0810*/  @!P4 IADD3 R15, PT, PT, -R15, RZ, RZ ;  /* 0x000000ff0f0fc210 */ /* 0x000fe40007ffe1ff */
[----:B------:R-:W-:-:S05]  /*0820*/  @!P2 LOP3.LUT R15, RZ, R9, RZ, 0x33, !PT ;  /* 0x00000009ff0fa212 */ /* 0x000fca00078e33ff */
[----:B------:R-:W-:-:S05]  /*0830*/  IMAD R15, R15, R9, R2 ;  /* 0x000000090f0f7224 */ /* 0x000fca00078e0202 */
[----:B------:R-:W-:-:S06]  /*0840*/  LEA R15, R15, UR6, 0x2 ;  /* 0x000000060f0f7c11 */ /* 0x000fcc000f8e10ff */
[----:B------:R-:W1:Y:S02]  /*0850*/  LDS R15, [R15] ;  /* 0x000000000f0f7984 */ /* 0x000e640000000800 */
[----:B-1----:R-:W-:-:S05]  /*0860*/  IMAD.IADD R17, R14, 0x1, R15 ;  /* 0x000000010e117824 */ /* 0x002fca00078e020f */
[----:B------:R-:W-:-:S13]  /*0870*/  ISETP.GE.AND P2, PT, R17, R16, PT ;  /* 0x000000101100720c */ /* 0x000fda0003f46270 */
[----:B------:R-:W-:Y:S05]  /*0880*/  @P2 BRA `(.L_x_21) ;  /* 0x0000000000042947 */ /* 0x000fea0003800000 */
[----:B------:R1:W-:Y:S02]  /*0890*/  STS [R4], R17 ;  /* 0x0000001104007388 */ /* 0x0003e40000000800 */
.L_x_21:
[----:B------:R-:W-:Y:S05]  /*08a0*/  BSYNC.RECONVERGENT B0 ;  /* 0x0000000000007941 */ /* 0x000fea0003800200 */
.L_x_20:
[----:B------:R-:W-:Y:S05]  /*08b0*/  BRA `(.L_x_19) ;  /* 0x00000000007c7947 */ /* 0x000fea0003800000 */
.L_x_18:
[----:B-1----:R-:W-:Y:S02]  /*08c0*/  IABS R16, R9 ;  /* 0x0000000900107213 */ /* 0x002fe40000000000 */
[----:B------:R-:W-:Y:S02]  /*08d0*/  IABS R22, R20 ;  /* 0x0000001400167213 */ /* 0x000fe40000000000 */
[----:B--2---:R-:W1:Y:S01]  /*08e0*/  I2F.RP R17, R16 ;  /* 0x0000001000117306 */ /* 0x004e620000209400 */
[----:B------:R-:W-:Y:S02]  /*08f0*/  ISETP.GE.AND P3, PT, R20, RZ, PT ;  /* 0x000000ff1400720c */ /* 0x000fe40003f66270 */
[----:B------:R-:W-:-:S05]  /*0900*/  ISETP.NE.AND P4, PT, R9, RZ, PT ;  /* 0x000000ff0900720c */ /* 0x000fca0003f85270 */
[----:B-1----:R-:W1:Y:S02]  /*0910*/  MUFU.RCP R17, R17 ;  /* 0x0000001100117308 */ /* 0x002e640000001000 */
[----:B-1----:R-:W-:-:S06]  /*0920*/  VIADD R14, R17, 0xffffffe ;  /* 0x0ffffffe110e7836 */ /* 0x002fcc0000000000 */
[----:B------:R1:W2:Y:S02]  /*0930*/  F2I.FTZ.U32.TRUNC.NTZ R15, R14 ;  /* 0x0000000e000f7305 */ /* 0x0002a4000021f000 */
[----:B-1----:R-:W-:Y:S01]  /*0940*/  MOV R14, RZ ;  /* 0x000000ff000e7202 */ /* 0x002fe20000000f00 */
[----:B--2---:R-:W-:-:S04]  /*0950*/  IMAD.MOV R23, RZ, RZ, -R15 ;  /* 0x000000ffff177224 */ /* 0x004fc800078e0a0f */
[----:B------:R-:W-:-:S04]  /*0960*/  IMAD R23, R23, R16, RZ ;  /* 0x0000001017177224 */ /* 0x000fc800078e02ff */
[----:B------:R-:W-:-:S04]  /*0970*/  IMAD.HI.U32 R23, R15, R23, R14 ;  /* 0x000000170f177227 */ /* 0x000fc800078e000e */
[----:B------:R-:W-:-:S04]  /*0980*/  IMAD.MOV.U32 R15, RZ, RZ, R22 ;  /* 0x000000ffff0f7224 */ /* 0x000fc800078e0016 */
[----:B------:R-:W-:-:S04]  /*0990*/  IMAD.HI.U32 R23, R23, R15, RZ ;  /* 0x0000000f17177227 */ /* 0x000fc800078e00ff */
[----:B------:R-:W-:-:S04]  /*09a0*/  IMAD.MOV R23, RZ, RZ, -R23 ;  /* 0x000000ffff177224 */ /* 0x000fc800078e0a17 */
[----:B------:R-:W-:-:S05]  /*09b0*/  IMAD R15, R16, R23, R15 ;  /* 0x00000017100f7224 */ /* 0x000fca00078e020f */
[----:B------:R-:W-:-:S13]  /*09c0*/  ISETP.GT.U32.AND P2, PT, R16, R15, PT ;  /* 0x0000000f1000720c */ /* 0x000fda0003f44070 */
[----:B------:R-:W-:-:S05]  /*09d0*/  @!P2 IMAD.IADD R15, R15, 0x1, -R16 ;  /* 0x000000010f0fa824 */ /* 0x000fca00078e0a10 */
[----:B------:R-:W-:-:S13]  /*09e0*/  ISETP.GT.U32.AND P2, PT, R16, R15, PT ;  /* 0x0000000f1000720c */ /* 0x000fda0003f44070 */
[----:B------:R-:W-:Y:S02]  /*09f0*/  @!P2 IADD3 R15, PT, PT, R15, -R16, RZ ;  /* 0x800000100f0fa210 */ /* 0x000fe40007ffe0ff */
[----:B------:R-:W-:Y:S03]  /*0a00*/  LDS R16, [R4] ;  /* 0x0000000004107984 */ /* 0x000fe60000000800 */
[----:B------:R-:W-:Y:S02]  /*0a10*/  IMAD.MOV.U32 R14, RZ, RZ, R15 ;  /* 0x000000ffff0e7224 */ /* 0x000fe400078e000f */
[----:B------:R-:W-:Y:S02]  /*0a20*/  LDS R15, [R8] ;  /* 0x00000000080f7984 */ /* 0x000fe40000000800 */
[----:B------:R-:W-:Y:S01]  /*0a30*/  @!P3 IMAD.MOV R14, RZ, RZ, -R14 ;  /* 0x000000ffff0eb224 */ /* 0x000fe200078e0a0e */
[----:B------:R-:W-:-:S05]  /*0a40*/  @!P4 LOP3.LUT R14, RZ, R9, RZ, 0x33, !PT ;  /* 0x00000009ff0ec212 */ /* 0x000fca00078e33ff */
[----:B------:R-:W-:-:S05]  /*0a50*/  IMAD.IADD R14, R5, 0x1, R14 ;  /* 0x00000001050e7824 */ /* 0x000fca00078e020e */
[----:B------:R-:W-:-:S06]  /*0a60*/  LEA R14, R14, UR6, 0x2 ;  /* 0x000000060e0e7c11 */ /* 0x000fcc000f8e10ff */
[----:B------:R-:W1:Y:S02]  /*0a70*/  LDS R14, [R14] ;  /* 0x000000000e0e7984 */ /* 0x000e640000000800 */
[----:B-1----:R-:W-:-:S04]  /*0a80*/  IADD3 R15, PT, PT, R14, R15, RZ ;  /* 0x0000000f0e0f7210 */ /* 0x002fc80007ffe0ff */
[----:B------:R-:W-:-:S13]  /*0a90*/  ISETP.GE.AND P2, PT, R15, R16, PT ;  /* 0x000000100f00720c */ /* 0x000fda0003f46270 */
[----:B------:R1:W-:Y:S02]  /*0aa0*/  @!P2 STS [R4], R15 ;  /* 0x0000000f0400a388 */ /* 0x0003e40000000800 */
.L_x_19:
[----:B-12---:R-:W1:Y:S01]  /*0ab0*/  @P1 LDC.64 R14, c[0x0][0x3a0] ;  /* 0x0000e800ff0e1b82 */ /* 0x006e620000000a00 */
[----:B------:R-:W-:-:S07]  /*0ac0*/  @P1 SHF.R.S32.HI R22, RZ, 0x1f, R20 ;  /* 0x0000001fff161819 */ /* 0x000fce0000011414 */
[----:B------:R-:W-:Y:S01]  /*0ad0*/  BAR.SYNC.DEFER_BLOCKING 0x0 ;  /* 0x0000000000007b1d */ /* 0x000fe20000010000 */
[----:B------:R-:W-:-:S04]  /*0ae0*/  @P1 IADD3 R20, P2, PT, R3, R20, RZ ;  /* 0x0000001403141210 */ /* 0x000fc80007f5e0ff */
[----:B------:R-:W-:-:S03]  /*0af0*/  @P1 LEA.HI.X.SX32 R22, R3, R22, 0x1, P2 ;  /* 0x0000001603161211 */ /* 0x000fc600010f0eff */
[----:B------:R-:W2:Y:S01]  /*0b00*/  @P0 LDC.64 R16, c[0x0][0x3a0] ;  /* 0x0000e800ff100b82 */ /* 0x000ea20000000a00 */
[----:B-1----:R-:W-:-:S04]  /*0b10*/  @P1 LEA R14, P2, R20, R14, 0x2 ;  /* 0x0000000e140e1211 */ /* 0x002fc800078410ff */
[----:B------:R-:W-:Y:S01]  /*0b20*/  @P1 LEA.HI.X R15, R20, R15, R22, 0x2, P2 ;  /* 0x0000000f140f1211 */ /* 0x000fe200010f1416 */
[----:B--2---:R-:W-:-:S04]  /*0b30*/  @P0 IMAD.WIDE R16, R11, 0x4, R16 ;  /* 0x000000040b100825 */ /* 0x004fc800078e0210 */
[----:B------:R-:W2:Y:S04]  /*0b40*/  @P1 LDG.E R14, desc[UR8][R14.64+0x4] ;  /* 0x000004080e0e1981 */ /* 0x000ea8000c1e1900 */
[----:B------:R-:W3:Y:S01]  /*0b50*/  @P0 LDG.E R17, desc[UR8][R16.64] ;  /* 0x0000000810110981 */ /* 0x000ee2000c1e1900 */
[----:B------:R-:W-:-:S03]  /*0b60*/  UISETP.NE.AND UP0, UPT, UR10, 0x1, UPT ;  /* 0x000000010a00788c */ /* 0x000fc6000bf05270 */
[----:B--2---:R1:W-:Y:S04]  /*0b70*/  @P1 STS [R7], R14 ;  /* 0x0000000e07001388 */ /* 0x0043e80000000800 */
[----:B---3--:R1:W-:Y:S01]  /*0b80*/  @P0 STS [R8], R17 ;  /* 0x0000001108000388 */ /* 0x0083e20000000800 */
[----:B------:R-:W-:Y:S06]  /*0b90*/  BAR.SYNC.DEFER_BLOCKING 0x0 ;  /* 0x0000000000007b1d */ /* 0x000fec0000010000 */
[----:B------:R-:W-:Y:S05]  /*0ba0*/  BRA.U !UP0, `(.L_x_22) ;  /* 0x0000000108907547 */ /* 0x000fea000b800000 */
[----:B------:R-:W-:-:S09]  /*0bb0*/  UISETP.NE.AND UP0, UPT, UR10, 0x2, UPT ;  /* 0x000000020a00788c */ /* 0x000fd2000bf05270 */
[----:B------:R-:W-:Y:S05]  /*0bc0*/  BRA.U UP0, `(.L_x_23) ;  /* 0x0000000500047547 */ /* 0x000fea000b800000 */
[----:B------:R-:W-:Y:S01]  /*0bd0*/  IABS R16, R9 ;  /* 0x0000000900107213 */ /* 0x000fe20000000000 */
[----:B-1----:R-:W-:Y:S01]  /*0be0*/  IMAD.MOV.U32 R14, RZ, RZ, RZ ;  /* 0x000000ffff0e7224 */ /* 0x002fe200078e00ff */
[----:B------:R-:W-:Y:S01]  /*0bf0*/  IABS R22, R18 ;  /* 0x0000001200167213 */ /* 0x000fe20000000000 */
[----:B------:R-:W-:Y:S01]  /*0c00*/  BSSY.RECONVERGENT B0, `(.L_x_24) ;  /* 0x000001d000007945 */ /* 0x000fe20003800200 */
[----:B------:R-:W1:Y:S01]  /*0c10*/  I2F.RP R17, R16 ;  /* 0x0000001000117306 */ /* 0x000e620000209400 */
[----:B------:R-:W-:Y:S02]  /*0c20*/  ISETP.GE.AND P3, PT, R18, RZ, PT ;  /* 0x000000ff1200720c */ /* 0x000fe40003f66270 */
[----:B------:R-:W-:-:S05]  /*0c30*/  ISETP.NE.AND P4, PT, R9, RZ, PT ;  /* 0x000000ff0900720c */ /* 0x000fca0003f85270 */
[----:B-1----:R-:W1:Y:S02]  /*0c40*/  MUFU.RCP R17, R17 ;  /* 0x0000001100117308 */ /* 0x002e640000001000 */
[----:B-1----:R-:W-:-:S06]  /*0c50*/  VIADD R20, R17, 0xffffffe ;  /* 0x0ffffffe11147836 */ /* 0x002fcc0000000000 */
[----:B------:R-:W1:Y:S02]  /*0c60*/  F2I.FTZ.U32.TRUNC.NTZ R15, R20 ;  /* 0x00000014000f7305 */ /* 0x000e64000021f000 */
[----:B-1----:R-:W-:-:S04]  /*0c70*/  IMAD.MOV R23, RZ, RZ, -R15 ;  /* 0x000000ffff177224 */ /* 0x002fc800078e0a0f */
[----:B------:R-:W-:-:S04]  /*0c80*/  IMAD R23, R23, R16, RZ ;  /* 0x0000001017177224 */ /* 0x000fc800078e02ff */
[----:B------:R-:W-:Y:S01]  /*0c90*/  IMAD.HI.U32 R14, R15, R23, R14 ;  /* 0x000000170f0e7227 */ /* 0x000fe200078e000e */
[----:B------:R-:W-:-:S05]  /*0ca0*/  MOV R15, R22 ;  /* 0x00000016000f7202 */ /* 0x000fca0000000f00 */
[----:B------:R-:W-:-:S04]  /*0cb0*/  IMAD.HI.U32 R14, R14, R15, RZ ;  /* 0x0000000f0e0e7227 */ /* 0x000fc800078e00ff */
[----:B------:R-:W-:-:S04]  /*0cc0*/  IMAD.MOV R14, RZ, RZ, -R14 ;  /* 0x000000ffff0e7224 */ /* 0x000fc800078e0a0e */
[C---:B------:R-:W-:Y:S02]  /*0cd0*/  IMAD R15, R16.reuse, R14, R15 ;  /* 0x0000000e100f7224 */ /* 0x040fe400078e020f */
[----:B------:R-:W-:Y:S03]  /*0ce0*/  LDS R14, [R8] ;  /* 0x00000000080e7984 */ /* 0x000fe60000000800 */
[----:B------:R-:W-:-:S13]  /*0cf0*/  ISETP.GT.U32.AND P2, PT, R16, R15, PT ;  /* 0x0000000f1000720c */ /* 0x000fda0003f44070 */
[----:B------:R-:W-:-:S05]  /*0d00*/  @!P2 IMAD.IADD R15, R15, 0x1, -R16 ;  /* 0x000000010f0fa824 */ /* 0x000fca00078e0a10 */
[----:B------:R-:W-:-:S13]  /*0d10*/  ISETP.GT.U32.AND P2, PT, R16, R15, PT ;  /* 0x0000000f1000720c */ /* 0x000fda0003f44070 */
[----:B------:R-:W-:Y:S02]  /*0d20*/  @!P2 IMAD.IADD R15, R15, 0x1, -R16 ;  /* 0x000000010f0fa824 */ /* 0x000fe400078e0a10 */
[----:B------:R-:W-:Y:S03]  /*0d30*/  LDS R16, [R4] ;  /* 0x0000000004107984 */ /* 0x000fe60000000800 */
[----:B------:R-:W-:Y:S02]  /*0d40*/  @!P3 IADD3 R15, PT, PT, -R15, RZ, RZ ;  /* 0x000000ff0f0fb210 */ /* 0x000fe40007ffe1ff */
[----:B------:R-:W-:-:S05]  /*0d50*/  @!P4 LOP3.LUT R15, RZ, R9, RZ, 0x33, !PT ;  /* 0x00000009ff0fc212 */ /* 0x000fca00078e33ff */
[----:B------:R-:W-:-:S05]  /*0d60*/  IMAD.IADD R15, R5, 0x1, R15 ;  /* 0x00000001050f7824 */ /* 0x000fca00078e020f */
[----:B------:R-:W-:-:S06]  /*0d70*/  LEA R15, R15, UR6, 0x2 ;  /* 0x000000060f0f7c11 */ /* 0x000fcc000f8e10ff */
[----:B------:R-:W1:Y:S02]  /*0d80*/  LDS R15, [R15] ;  /* 0x000000000f0f7984 */ /* 0x000e640000000800 */
[----:B-1----:R-:W-:-:S05]  /*0d90*/  IMAD.IADD R17, R15, 0x1, R14 ;  /* 0x000000010f117824 */ /* 0x002fca00078e020e */
[----:B------:R-:W-:-:S13]  /*0da0*/  ISETP.GE.AND P2, PT, R17, R16, PT ;  /* 0x000000101100720c */ /* 0x000fda0003f46270 */
[----:B------:R-:W-:Y:S05]  /*0db0*/  @P2 BRA `(.L_x_25) ;  /* 0x0000000000042947 */ /* 0x000fea0003800000 */
[----:B------:R1:W-:Y:S02]  /*0dc0*/  STS [R4], R17 ;  /* 0x0000001104007388 */ /* 0x0003e40000000800 */
.L_x_25:
[----:B------:R-:W-:Y:S05]  /*0dd0*/  BSYNC.RECONVERGENT B0 ;  /* 0x0000000000007941 */ /* 0x000fea0003800200 */
.L_x_24:
[----:B------:R-:W-:Y:S05]  /*0de0*/  BRA `(.L_x_23) ;  /* 0x00000000007c7947 */ /* 0x000fea0003800000 */
.L_x_22:
[----:B------:R-:W-:Y:S02]  /*0df0*/  IABS R16, R9 ;  /* 0x0000000900107213 */ /* 0x000fe40000000000 */
[----:B------:R-:W-:Y:S02]  /*0e00*/  IABS R20, R18 ;  /* 0x0000001200147213 */ /* 0x000fe40000000000 */
[----:B-1----:R-:W1:Y:S01]  /*0e10*/  I2F.RP R17, R16 ;  /* 0x0000001000117306 */ /* 0x002e620000209400 */
[----:B------:R-:W-:Y:S02]  /*0e20*/  ISETP.GE.AND P3, PT, R18, RZ, PT ;  /* 0x000000ff1200720c */ /* 0x000fe40003f66270 */
[----:B------:R-:W-:-:S05]  /*0e30*/  ISETP.NE.AND P4, PT, R9, RZ, PT ;  /* 0x000000ff0900720c */ /* 0x000fca0003f85270 */
[----:B-1----:R-:W1:Y:S02]  /*0e40*/  MUFU.RCP R17, R17 ;  /* 0x0000001100117308 */ /* 0x002e640000001000 */
[----:B-1----:R-:W-:-:S06]  /*0e50*/  VIADD R14, R17, 0xffffffe ;  /* 0x0ffffffe110e7836 */ /* 0x002fcc0000000000 */
[----:B------:R1:W2:Y:S02]  /*0e60*/  F2I.FTZ.U32.TRUNC.NTZ R15, R14 ;  /* 0x0000000e000f7305 */ /* 0x0002a4000021f000 */
[----:B-1----:R-:W-:Y:S01]  /*0e70*/  IMAD.MOV.U32 R14, RZ, RZ, RZ ;  /* 0x000000ffff0e7224 */ /* 0x002fe200078e00ff */
[----:B--2---:R-:W-:-:S05]  /*0e80*/  IADD3 R23, PT, PT, RZ, -R15, RZ ;  /* 0x8000000fff177210 */ /* 0x004fca0007ffe0ff */
[----:B------:R-:W-:-:S04]  /*0e90*/  IMAD R23, R23, R16, RZ ;  /* 0x0000001017177224 */ /* 0x000fc800078e02ff */
[----:B------:R-:W-:-:S04]  /*0ea0*/  IMAD.HI.U32 R23, R15, R23, R14 ;  /* 0x000000170f177227 */ /* 0x000fc800078e000e */
[----:B------:R-:W-:-:S04]  /*0eb0*/  IMAD.MOV.U32 R15, RZ, RZ, R20 ;  /* 0x000000ffff0f7224 */ /* 0x000fc800078e0014 */
[----:B------:R-:W-:-:S04]  /*0ec0*/  IMAD.HI.U32 R23, R23, R15, RZ ;  /* 0x0000000f17177227 */ /* 0x000fc800078e00ff */
[----:B------:R-:W-:-:S04]  /*0ed0*/  IMAD.MOV R23, RZ, RZ, -R23 ;  /* 0x000000ffff177224 */ /* 0x000fc800078e0a17 */
[----:B------:R-:W-:-:S05]  /*0ee0*/  IMAD R15, R16, R23, R15 ;  /* 0x00000017100f7224 */ /* 0x000fca00078e020f */
[----:B------:R-:W-:-:S13]  /*0ef0*/  ISETP.GT.U32.AND P2, PT, R16, R15, PT ;  /* 0x0000000f1000720c */ /* 0x000fda0003f44070 */
[----:B------:R-:W-:-:S04]  /*0f00*/  @!P2 IADD3 R15, PT, PT, R15, -R16, RZ ;  /* 0x800000100f0fa210 */ /* 0x000fc80007ffe0ff */
[----:B------:R-:W-:-:S13]  /*0f10*/  ISETP.GT.U32.AND P2, PT, R16, R15, PT ;  /* 0x0000000f1000720c */ /* 0x000fda0003f44070 */
[----:B------:R-:W-:Y:S02]  /*0f20*/  @!P2 IMAD.IADD R15, R15, 0x1, -R16 ;  /* 0x000000010f0fa824 */ /* 0x000fe400078e0a10 */
[----:B------:R-:W-:Y:S02]  /*0f30*/  LDS R16, [R4] ;  /* 0x0000000004107984 */ /* 0x000fe40000000800 */
[----:B------:R-:W-:-:S05]  /*0f40*/  IMAD.MOV.U32 R14, RZ, RZ, R15 ;  /* 0x000000ffff0e7224 */ /* 0x000fca00078e000f */
[----:B------:R-:W-:Y:S02]  /*0f50*/  @!P3 IADD3 R14, PT, PT, -R14, RZ, RZ ;  /* 0x000000ff0e0eb210 */ /* 0x000fe40007ffe1ff */
[----:B------:R-:W-:-:S05]  /*0f60*/  @!P4 LOP3.LUT R14, RZ, R9, RZ, 0x33, !PT ;  /* 0x00000009ff0ec212 */ /* 0x000fca00078e33ff */
[----:B------:R-:W-:-:S05]  /*0f70*/  IMAD R14, R14, R9, R2 ;  /* 0x000000090e0e7224 */ /* 0x000fca00078e0202 */
[----:B------:R-:W-:Y:S02]  /*0f80*/  LEA R15, R14, UR6, 0x2 ;  /* 0x000000060e0f7c11 */ /* 0x000fe4000f8e10ff */
[----:B------:R-:W-:Y:S04]  /*0f90*/  LDS R14, [R7] ;  /* 0x00000000070e7984 */ /* 0x000fe80000000800 */
[----:B------:R-:W1:Y:S02]  /*0fa0*/  LDS R15, [R15] ;  /* 0x000000000f0f7984 */ /* 0x000e640000000800 */
[----:B-1----:R-:W-:-:S05]  /*0fb0*/  IMAD.IADD R17, R14, 0x1, R15 ;  /* 0x000000010e117824 */ /* 0x002fca00078e020f */
[----:B------:R-:W-:-:S13]  /*0fc0*/  ISETP.GE.AND P2, PT, R17, R16, PT ;  /* 0x000000101100720c */ /* 0x000fda0003f46270 */
[----:B------:R1:W-:Y:S02]  /*0fd0*/  @!P2 STS [R4], R17 ;  /* 0x000000110400a388 */ /* 0x0003e40000000800 */
.L_x_23:
[C---:B------:R-:W-:Y:S01]  /*0fe0*/  VIADD R15, R18.reuse, 0x1 ;  /* 0x00000001120f7836 */ /* 0x040fe20000000000 */
[----:B------:R-:W-:Y:S01]  /*0ff0*/  BAR.SYNC.DEFER_BLOCKING 0x0 ;  /* 0x0000000000007b1d */ /* 0x000fe20000010000 */
[----:B------:R-:W-:Y:S01]  /*1000*/  IADD3 R18, PT, PT, R18, 0x2, RZ ;  /* 0x0000000212127810 */ /* 0x000fe20007ffe0ff */
[C---:B0-----:R-:W-:Y:S01]  /*1010*/  IMAD R11, R10.reuse, 0x2, R11 ;  /* 0x000000020a0b7824 */ /* 0x041fe200078e020b */
[----:B------:R-:W-:Y:S01]  /*1020*/  IADD3 R21, PT, PT, R21, 0x2, RZ ;  /* 0x0000000215157810 */ /* 0x000fe20007ffe0ff */
[----:B------:R-:W-:Y:S01]  /*1030*/  IMAD R19, R10, 0x2, R19 ;  /* 0x000000020a137824 */ /* 0x000fe200078e0213 */
[----:B------:R-:W-:-:S13]  /*1040*/  ISETP.GE.AND P2, PT, R15, R6, PT ;  /* 0x000000060f00720c */ /* 0x000fda0003f46270 */
[----:B------:R-:W-:Y:S05]  /*1050*/  @!P2 BRA `(.L_x_26) ;  /* 0xfffffff4005ca947 */ /* 0x000fea000383ffff */
.L_x_12:
[----:B------:R-:W2:Y:S01]  /*1060*/  LDS R3, [R4] ;  /* 0x0000000004037984 */ /* 0x000ea20000000800 */
[----:B------:R-:W3:Y:S01]  /*1070*/  S2UR UR7, SR_CgaCtaId ;  /* 0x00000000000779c3 */ /* 0x000ee20000008800 */
[----:B------:R-:W4:Y:S01]  /*1080*/  LDCU UR11, c[0x0][0x380] ;  /* 0x00007000ff0b77ac */ /* 0x000f220008000800 */
[----:B------:R-:W-:Y:S02]  /*1090*/  UMOV UR4, 0x400 ;  /* 0x0000040000047882 */ /* 0x000fe40000000000 */
[----:B------:R-:W-:Y:S01]  /*10a0*/  UIADD3 UR4, UPT, UPT, UR4, 0x80, URZ ;  /* 0x0000008004047890 */ /* 0x000fe2000fffe0ff */
[----:B----4-:R-:W-:-:S04]  /*10b0*/  IMAD R5, R2, UR11, R2 ;  /* 0x0000000b02057c24 */ /* 0x010fc8000f8e0202 */
[----:B------:R-:W-:Y:S01]  /*10c0*/  IMAD.IADD R5, R5, 0x1, R0 ;  /* 0x0000000105057824 */ /* 0x000fe200078e0200 */
[----:B---3--:R-:W-:-:S06]  /*10d0*/  ULEA UR4, UR7, UR4, 0x18 ;  /* 0x0000000407047291 */ /* 0x008fcc000f8ec0ff */
[----:B------:R-:W-:Y:S01]  /*10e0*/  LEA R0, R5, UR4, 0x2 ;  /* 0x0000000405007c11 */ /* 0x000fe2000f8e10ff */
[----:B--2---:R-:W-:Y:S04]  /*10f0*/  STG.E desc[UR8][R12.64], R3 ;  /* 0x000000030c007986 */ /* 0x004fe8000c101908 */
[----:B------:R-:W-:Y:S01]  /*1100*/  STS [R0], R3 ;  /* 0x0000000300007388 */ /* 0x000fe20000000800 */
[----:B------:R-:W-:Y:S05]  /*1110*/  EXIT ;  /* 0x000000000000794d */ /* 0x000fea0003800000 */
.L_x_27:
        /* <DEDUP_REMOVED lines=14> */
.L_x_35:


//--------------------- .text._Z6p1_caliiiiiiiPi  --------------------------
	.section	.text._Z6p1_caliiiiiiiPi,"ax",@progbits
	.align	128
        .global         _Z6p1_caliiiiiiiPi
        .type           _Z6p1_caliiiiiiiPi,@function
        .size           _Z6p1_caliiiiiiiPi,(.L_x_36 - _Z6p1_caliiiiiiiPi)
        .other          _Z6p1_caliiiiiiiPi,@"STO_CUDA_ENTRY STV_DEFAULT"
_Z6p1_caliiiiiiiPi:
.text._Z6p1_caliiiiiiiPi:
[----:B------:R-:W-:Y:S01]  /*0000*/  LDC R1, c[0x0][0x37c] ;  /* 0x0000df00ff017b82 */ /* 0x000fe20000000800 */
[----:B------:R-:W0:Y:S01]  /*0010*/  S2R R0, SR_TID.Y ;  /* 0x0000000000007919 */ /* 0x000e220000002200 */
[----:B------:R-:W1:Y:S06]  /*0020*/  LDCU UR6, c[0x0][0x380] ;  /* 0x00007000ff0677ac */ /* 0x000e6c0008000800 */
[----:B------:R-:W2:Y:S01]  /*0030*/  LDC R11, c[0x0][0x398] ;  /* 0x0000e600ff0b7b82 */ /* 0x000ea20000000800 */
[----:B------:R-:W3:Y:S01]  /*0040*/  S2R R4, SR_TID.X ;  /* 0x0000000000047919 */ /* 0x000ee20000002100 */
[----:B------:R-:W0:Y:S01]  /*0050*/  LDCU.64 UR4, c[0x0][0x388] ;  /* 0x00007100ff0477ac */ /* 0x000e220008000a00 */
[----:B-1----:R-:W-:-:S04]  /*0060*/  IMAD.U32 R5, RZ, RZ, UR6 ;  /* 0x00000006ff057e24 */ /* 0x002fc8000f8e00ff */
[C---:B0-----:R-:W-:Y:S02]  /*0070*/  IMAD R6, R5.reuse, UR4, R0 ;  /* 0x0000000405067c24 */ /* 0x041fe4000f8e0200 */
[----:B---3--:R-:W-:-:S05]  /*0080*/  IMAD R7, R5, UR5, R4 ;  /* 0x0000000505077c24 */ /* 0x008fca000f8e0204 */
[----:B------:R-:W-:-:S04]  /*0090*/  VIMNMX R2, PT, PT, R6, R7, !PT ;  /* 0x0000000706027248 */ /* 0x000fc80007fe0100 */
[----:B--2---:R-:W-:-:S13]  /*00a0*/  ISETP.GE.AND P0, PT, R2, R11, PT ;  /* 0x0000000b0200720c */ /* 0x004fda0003f06270 */
[----:B------:R-:W-:Y:S05]  /*00b0*/  @P0 EXIT ;  /* 0x000000000000094d */ /* 0x000fea0003800000 */
[----:B------:R-:W0:Y:S01]  /*00c0*/  LDC.64 R2, c[0x0][0x3a0] ;  /* 0x0000e800ff027b82 */ /* 0x000e220000000a00 */
[----:B------:R-:W1:Y:S01]  /*00d0*/  LDCU.64 UR6, c[0x0][0x358] ;  /* 0x00006b00ff0677ac */ /* 0x000e620008000a00 */
[----:B------:R-:W-:-:S06]  /*00e0*/  IMAD R7, R6, R11, R7 ;  /* 0x0000000b06077224 */ /* 0x000fcc00078e0207 */
        /* <DEDUP_REMOVED lines=15> */
[----:B------:R-:W-:Y:S01]  /*01e0*/  VIADDMNMX R11, R8, R5, R11, PT ;  /* 0x00000005080b7246 */ /* 0x000fe2000380010b */
[----:B------:R-:W-:-:S03]  /*01f0*/  IMAD.MOV.U32 R10, RZ, RZ, RZ ;  /* 0x000000ffff0a7224 */ /* 0x000fc600078e00ff */
[----:B------:R-:W-:-:S05]  /*0200*/  VIADDMNMX R11, R8, 0x1, R11, !PT ;  /* 0x00000001080b7846 */ /* 0x000fca000780010b */
[----:B------:R-:W-:Y:S01]  /*0210*/  IMAD.IADD R12, R11, 0x1, -R8 ;  /* 0x000000010b0c7824 */ /* 0x000fe200078e0a08 */
[----:B------:R-:W-:-:S04]  /*0220*/  IADD3 R11, PT, PT, R8, -R11, RZ ;  /* 0x8000000b080b7210 */ /* 0x000fc80007ffe0ff */
[----:B------:R-:W-:Y:S02]  /*0230*/  ISETP.GT.U32.AND P1, PT, R11, -0x4, PT ;  /* 0xfffffffc0b00780c */ /* 0x000fe40003f24070 */
[----:B------:R-:W-:-:S04]  /*0240*/  LOP3.LUT R8, R12, 0x3, RZ, 0xc0, !PT ;  /* 0x000000030c087812 */ /* 0x000fc800078ec0ff */
[----:B------:R-:W-:-:S07]  /*0250*/  ISETP.NE.AND P0, PT, R8, RZ, PT ;  /* 0x000000ff0800720c */ /* 0x000fce0003f05270 */
[----:B------:R-:W-:Y:S06]  /*0260*/  @P1 BRA `(.L_x_29) ;  /* 0x0000000000ac1947 */ /* 0x000fec0003800000 */
[----:B------:R-:W1:Y:S01]  /*0270*/  LDC R5, c[0x0][0x380] ;  /* 0x0000e000ff057b82 */ /* 0x000e620000000800 */
[----:B------:R-:W-:Y:S02]  /*0280*/  LEA R11, R7, UR4, 0x2 ;  /* 0x00000004070b7c11 */ /* 0x000fe4000f8e10ff */
[----:B------:R-:W-:Y:S02]  /*0290*/  LOP3.LUT R10, R12, 0xfffffffc, RZ, 0xc0, !PT ;  /* 0xfffffffc0c0a7812 */ /* 0x000fe400078ec0ff */
[----:B------:R-:W-:Y:S01]  /*02a0*/  LEA R12, R4, UR4, 0x2 ;  /* 0x00000004040c7c11 */ /* 0x000fe2000f8e10ff */
[----:B------:R-:W-:Y:S02]  /*02b0*/  VIADD R11, R11, 0x8 ;  /* 0x000000080b0b7836 */ /* 0x000fe40000000000 */
[----:B------:R-:W-:-:S07]  /*02c0*/  IMAD.MOV R13, RZ, RZ, -R10 ;  /* 0x000000ffff0d7224 */ /* 0x000fce00078e0a0a */
.L_x_30:
[----:B------:R-:W-:Y:S01]  /*02d0*/  BAR.SYNC.DEFER_BLOCKING 0x0 ;  /* 0x0000000000007b1d */ /* 0x000fe20000010000 */
[----:B------:R-:W-:-:S05]  /*02e0*/  VIADD R13, R13, 0x4 ;  /* 0x000000040d0d7836 */ /* 0x000fca0000000000 */
[----:B------:R-:W-:Y:S01]  /*02f0*/  ISETP.NE.AND P2, PT, R13, RZ, PT ;  /* 0x000000ff0d00720c */ /* 0x000fe20003f45270 */
[----:B0-----:R-:W-:Y:S04]  /*0300*/  LDS R9, [R11+-0x8] ;  /* 0xfffff8000b097984 */ /* 0x001fe80000000800 */
[----:B--2---:R-:W0:Y:S04]  /*0310*/  LDS R14, [R12] ;  /* 0x000000000c0e7984 */ /* 0x004e280000000800 */
[----:B------:R-:W2:Y:S01]  /*0320*/  LDS R15, [R6] ;  /* 0x00000000060f7984 */ /* 0x000ea20000000800 */
[----:B0-----:R-:W-:Y:S01]  /*0330*/  IADD3 R17, PT, PT, R9, R14, RZ ;  /* 0x0000000e09117210 */ /* 0x001fe20007ffe0ff */
[----:B-1----:R-:W-:-:S03]  /*0340*/  IMAD R14, R5, 0x4, R12 ;  /* 0x00000004050e7824 */ /* 0x002fc600078e020c */
[----:B--2---:R-:W-:-:S13]  /*0350*/  ISETP.GE.AND P1, PT, R17, R15, PT ;  /* 0x0000000f1100720c */ /* 0x004fda0003f26270 */
[----:B------:R-:W-:Y:S01]  /*0360*/  @!P1 STS [R6], R17 ;  /* 0x0000001106009388 */ /* 0x000fe20000000800 */
[----:B------:R-:W-:Y:S06]  /*0370*/  BAR.SYNC.DEFER_BLOCKING 0x0 ;  /* 0x0000000000007b1d */ /* 0x000fec0000010000 */
[----:B------:R-:W-:Y:S04]  /*0380*/  LDS R14, [R14] ;  /* 0x000000000e0e7984 */ /* 0x000fe80000000800 */
[----:B------:R-:W0:Y:S04]  /*0390*/  LDS R9, [R11+-0x4] ;  /* 0xfffffc000b097984 */ /* 0x000e280000000800 */
[----:B------:R-:W1:Y:S01]  /*03a0*/  LDS R15, [R6] ;  /* 0x00000000060f7984 */ /* 0x000e620000000800 */
[----:B0-----:R-:W-:-:S05]  /*03b0*/  IMAD.IADD R18, R9, 0x1, R14 ;  /* 0x0000000109127824 */ /* 0x001fca00078e020e */
[----:B-1----:R-:W-:Y:S01]  /*03c0*/  ISETP.GE.AND P1, PT, R18, R15, PT ;  /* 0x0000000f1200720c */ /* 0x002fe20003f26270 */
[----:B------:R-:W-:-:S12]  /*03d0*/  IMAD R15, R5, 0x8, R12 ;  /* 0x00000008050f7824 */ /* 0x000fd800078e020c */
[----:B------:R-:W-:Y:S01]  /*03e0*/  @!P1 STS [R6], R18 ;  /* 0x0000001206009388 */ /* 0x000fe20000000800 */
[----:B------:R-:W-:Y:S06]  /*03f0*/  BAR.SYNC.DEFER_BLOCKING 0x0 ;  /* 0x0000000000007b1d */ /* 0x000fec0000010000 */
[----:B------:R-:W-:Y:S04]  /*0400*/  LDS R16, [R15] ;  /* 0x000000000f107984 */ /* 0x000fe80000000800 */
[----:B------:R-:W0:Y:S04]  /*0410*/  LDS R9, [R11] ;  /* 0x000000000b097984 */ /* 0x000e280000000800 */
[----:B------:R-:W1:Y:S01]  /*0420*/  LDS R17, [R6] ;  /* 0x0000000006117984 */ /* 0x000e620000000800 */
[----:B0-----:R-:W-:Y:S01]  /*0430*/  IADD3 R19, PT, PT, R9, R16, RZ ;  /* 0x0000001009137210 */ /* 0x001fe20007ffe0ff */
[C---:B------:R-:W-:Y:S01]  /*0440*/  IMAD R16, R5.reuse, 0xc, R12 ;  /* 0x0000000c05107824 */ /* 0x040fe200078e020c */
[----:B------:R-:W-:-:S02]  /*0450*/  LEA R12, R5, R12, 0x4 ;  /* 0x0000000c050c7211 */ /* 0x000fc400078e20ff */
[----:B-1----:R-:W-:-:S13]  /*0460*/  ISETP.GE.AND P1, PT, R19, R17, PT ;  /* 0x000000111300720c */ /* 0x002fda0003f26270 */
[----:B------:R-:W-:Y:S01]  /*0470*/  @!P1 STS [R6], R19 ;  /* 0x0000001306009388 */ /* 0x000fe20000000800 */
[----:B------:R-:W-:Y:S06]  /*0480*/  BAR.SYNC.DEFER_BLOCKING 0x0 ;  /* 0x0000000000007b1d */ /* 0x000fec0000010000 */
[----:B------:R-:W-:Y:S04]  /*0490*/  LDS R17, [R16] ;  /* 0x0000000010117984 */ /* 0x000fe80000000800 */
[----:B------:R0:W1:Y:S04]  /*04a0*/  LDS R14, [R11+0x4] ;  /* 0x000004000b0e7984 */ /* 0x0000680000000800 */
[----:B------:R-:W2:Y:S01]  /*04b0*/  LDS R9, [R6] ;  /* 0x0000000006097984 */ /* 0x000ea20000000800 */
[----:B0-----:R-:W-:-:S02]  /*04c0*/  VIADD R11, R11, 0x10 ;  /* 0x000000100b0b7836 */ /* 0x001fc40000000000 */
[----:B-1----:R-:W-:-:S05]  /*04d0*/  IMAD.IADD R14, R14, 0x1, R17 ;  /* 0x000000010e0e7824 */ /* 0x002fca00078e0211 */
[----:B--2---:R-:W-:-:S13]  /*04e0*/  ISETP.GE.AND P1, PT, R14, R9, PT ;  /* 0x000000090e00720c */ /* 0x004fda0003f26270 */
[----:B------:R2:W-:Y:S01]  /*04f0*/  @!P1 STS [R6], R14 ;  /* 0x0000000e06009388 */ /* 0x0005e20000000800 */
[----:B------:R-:W-:Y:S01]  /*0500*/  @!P1 IMAD.MOV.U32 R9, RZ, RZ, R14 ;  /* 0x000000ffff099224 */ /* 0x000fe200078e000e */
[----:B------:R-:W-:Y:S06]  /*0510*/  @P2 BRA `(.L_x_30) ;  /* 0xfffffffc006c2947 */ /* 0x000fec000383ffff */
.L_x_29:
[----:B------:R-:W-:Y:S05]  /*0520*/  @!P0 BRA `(.L_x_28) ;  /* 0x0000000000508947 */ /* 0x000fea0003800000 */
[----:B------:R-:W1:Y:S01]  /*0530*/  LDC R11, c[0x0][0x380] ;  /* 0x0000e000ff0b7b82 */ /* 0x000e620000000800 */
[----:B------:R-:W-:Y:S02]  /*0540*/  IMAD R5, R10, R5, R4 ;  /* 0x000000050a057224 */ /* 0x000fe400078e0204 */
[----:B------:R-:W-:Y:S01]  /*0550*/  IMAD.IADD R7, R7, 0x1, R10 ;  /* 0x0000000107077824 */ /* 0x000fe200078e020a */
[----:B------:R-:W-:Y:S02]  /*0560*/  IADD3 R10, PT, PT, -R8, RZ, RZ ;  /* 0x000000ff080a7210 */ /* 0x000fe40007ffe1ff */
[----:B------:R-:W-:Y:S02]  /*0570*/  LEA R8, R5, UR4, 0x2 ;  /* 0x0000000405087c11 */ /* 0x000fe4000f8e10ff */
[----:B------:R-:W-:-:S07]  /*0580*/  LEA R7, R7, UR4, 0x2 ;  /* 0x0000000407077c11 */ /* 0x000fce000f8e10ff */
.L_x_31:
[----:B------:R-:W-:Y:S01]  /*0590*/  BAR.SYNC.DEFER_BLOCKING 0x0 ;  /* 0x0000000000007b1d */ /* 0x000fe20000010000 */
[----:B------:R-:W-:-:S05]  /*05a0*/  VIADD R10, R10, 0x1 ;  /* 0x000000010a0a7836 */ /* 0x000fca0000000000 */
[----:B------:R-:W-:Y:S01]  /*05b0*/  ISETP.NE.AND P1, PT, R10, RZ, PT ;  /* 0x000000ff0a00720c */ /* 0x000fe20003f25270 */
[----:B---3--:R3:W-:Y:S04]  /*05c0*/  LDS R5, [R7] ;  /* 0x0000000007057984 */ /* 0x0087e80000000800 */
[----:B------:R-:W4:Y:S04]  /*05d0*/  LDS R12, [R8] ;  /* 0x00000000080c7984 */ /* 0x000f280000000800 */
[----:B0-----:R-:W0:Y:S01]  /*05e0*/  LDS R9, [R6] ;  /* 0x0000000006097984 */ /* 0x001e220000000800 */
[----:B---3--:R-:W-:-:S02]  /*05f0*/  VIADD R7, R7, 0x4 ;  /* 0x0000000407077836 */ /* 0x008fc40000000000 */
[----:B----4-:R-:W-:Y:S01]  /*0600*/  IMAD.IADD R12, R5, 0x1, R12 ;  /* 0x00000001050c7824 */ /* 0x010fe200078e020c */
[----:B-1----:R-:W-:-:S04]  /*0610*/  MOV R5, R11 ;  /* 0x0000000b00057202 */ /* 0x002fc80000000f00 */
[----:B0-----:R-:W-:Y:S02]  /*0620*/  ISETP.GE.AND P0, PT, R12, R9, PT ;  /* 0x000000090c00720c */ /* 0x001fe40003f06270 */
[----:B------:R-:W-:-:S11]  /*0630*/  LEA R8, R5, R8, 0x2 ;  /* 0x0000000805087211 */ /* 0x000fd600078e10ff */
[----:B------:R3:W-:Y:S01]  /*0640*/  @!P0 STS [R6], R12 ;  /* 0x0000000c06008388 */ /* 0x0007e20000000800 */
[----:B------:R-:W-:Y:S01]  /*0650*/  @!P0 IMAD.MOV.U32 R9, RZ, RZ, R12 ;  /* 0x000000ffff098224 */ /* 0x000fe200078e000c */
[----:B------:R-:W-:Y:S06]  /*0660*/  @P1 BRA `(.L_x_31) ;  /* 0xfffffffc00c81947 */ /* 0x000fec000383ffff */
.L_x_28:
[----:B------:R-:W1:Y:S01]  /*0670*/  S2UR UR5, SR_CgaCtaId ;  /* 0x00000000000579c3 */ /* 0x000e620000008800 */
[----:B------:R-:W-:Y:S01]  /*0680*/  IMAD R5, R4, R5, R4 ;  /* 0x0000000504057224 */ /* 0x000fe200078e0204 */
[----:B------:R-:W-:Y:S01]  /*0690*/  UMOV UR4, 0x400 ;  /* 0x0000040000047882 */ /* 0x000fe20000000000 */
[----:B------:R-:W-:Y:S02]  /*06a0*/  STG.E desc[UR6][R2.64], R9 ;  /* 0x0000000902007986 */ /* 0x000fe4000c101906 */
[----:B------:R-:W-:Y:S01]  /*06b0*/  IMAD.IADD R5, R5, 0x1, R0 ;  /* 0x0000000105057824 */ /* 0x000fe200078e0200 */
[----:B-1----:R-:W-:-:S06]  /*06c0*/  ULEA UR4, UR5, UR4, 0x18 ;  /* 0x0000000405047291 */ /* 0x002fcc000f8ec0ff */
[----:B------:R-:W-:-:S05]  /*06d0*/  LEA R0, R5, UR4, 0x2 ;  /* 0x0000000405007c11 */ /* 0x000fca000f8e10ff */
[----:B------:R-:W-:Y:S01]  /*06e0*/  STS [R0], R9 ;  /* 0x0000000900007388 */ /* 0x000fe20000000800 */
[----:B------:R-:W-:Y:S05]  /*06f0*/  EXIT ;  /* 0x000000000000794d */ /* 0x000fea0003800000 */
.L_x_32:
        /* <DEDUP_REMOVED lines=16> */
.L_x_36:


//--------------------- .nv.shared._Z3caliiiiiiiPi --------------------------
	.section	.nv.shared._Z3caliiiiiiiPi,"aw",@nobits
	.sectionflags	@""
	.align	16
	.zero		1024


//--------------------- .nv.shared.reserved.0     --------------------------
	.section	.nv.shared.reserved.0,"aw",@nobits
	.weak		__nv_reservedSMEM_offset_0_alias
	.size		__nv_reservedSMEM_offset_0_alias, 0, 64
	.other		__nv_reservedSMEM_offset_0_alias,@"STO_CUDA_RESERVED_SHARED STV_DEFAULT"
__nv_reservedSMEM_offset_0_alias:
	.zero		0
	.zero		64


//--------------------- .nv.shared._Z6p3_caliiiiiiiPi --------------------------
	.section	.nv.shared._Z6p3_caliiiiiiiPi,"aw",@nobits
	.sectionflags	@""
	.align	16
.nv.shared._Z6p3_caliiiiiiiPi:
	.zero		5504


//--------------------- .nv.shared._Z6p2_caliiiiiiiPii --------------------------
	.section	.nv.shared._Z6p2_caliiiiiiiPii,"aw",@nobits
	.sectionflags	@""
	.align	16
.nv.shared._Z6p2_caliiiiiiiPii:
	.zero		5376


//--------------------- .nv.shared._Z6p1_caliiiiiiiPi --------------------------
	.section	.nv.shared._Z6p1_caliiiiiiiPi,"aw",@nobits
	.sectionflags	@""
	.align	16
.nv.shared._Z6p1_caliiiiiiiPi:
	.zero		5248


//--------------------- .nv.constant0._Z3caliiiiiiiPi --------------------------
	.section	.nv.constant0._Z3caliiiiiiiPi,"a",@progbits
	.sectionflags	@""
	.align	4
.nv.constant0._Z3caliiiiiiiPi:
	.zero		936


//--------------------- .nv.constant0._Z6p3_caliiiiiiiPi --------------------------
	.section	.nv.constant0._Z6p3_caliiiiiiiPi,"a",@progbits
	.sectionflags	@""
	.align	4
.nv.constant0._Z6p3_caliiiiiiiPi:
	.zero		936


//--------------------- .nv.constant0._Z6p2_caliiiiiiiPii --------------------------
	.section	.nv.constant0._Z6p2_caliiiiiiiPii,"a",@progbits
	.sectionflags	@""
	.align	4
.nv.constant0._Z6p2_caliiiiiiiPii:
	.zero		940


//--------------------- .nv.constant0._Z6p1_caliiiiiiiPi --------------------------
	.section	.nv.constant0._Z6p1_caliiiiiiiPi,"a",@progbits
	.sectionflags	@""
	.align	4
.nv.constant0._Z6p1_caliiiiiiiPi:
	.zero		936


//--------------------- SYMBOLS --------------------------

	.type		.nv.reservedSmem.offset0,@object
	.size		.nv.reservedSmem.offset0,0x4
	.type		.nv.reservedSmem.cap,@object
	.size		.nv.reservedSmem.cap,0x4
